	.target	sm_100a

	.elftype	@"ET_EXEC"


//--------------------- .note.nv.tkinfo           --------------------------
	.section	.note.nv.tkinfo,"",@"SHT_NOTE"
	.sectionflags	@"SHF_NOTE_NV_TKINFO"
	.tkinfo
        /*0018*/ 	.word	0x00000002
        /*0030*/ 	.string	""
        /*0030*/ 	.string	"ptxas"
        /*0030*/ 	.string	"Cuda compilation tools, release 13.0, V13.0.88"
        /*0030*/ 	.string	"Build cuda_13.0.r13.0/compiler.36424714_0"
        /*0030*/ 	.string	"-arch sm_100a -m 64 "



//--------------------- .note.nv.cuinfo           --------------------------
	.section	.note.nv.cuinfo,"",@"SHT_NOTE"
	.sectionflags	@"SHF_NOTE_NV_CUINFO"
        /*0018*/ 	.short	0x0002
        /*001a*/ 	.short	0x0064
        /*001c*/ 	.short	0x0082
	.zero		2


//--------------------- .nv.info                  --------------------------
	.section	.nv.info,"",@"SHT_CUDA_INFO"
	.align	4


	//----- nvinfo : EIATTR_REGCOUNT
	.align		4
        /*0000*/ 	.byte	0x04, 0x2f
        /*0002*/ 	.short	(.L_19 - .L_18)
	.align		4
.L_18:
        /*0004*/ 	.word	index@(_ZN7cutlass13device_kernelINS_4gemm6kernel13GemmUniversalIN4cute5tupleIJiiiiEEENS1_10collective13CollectiveMmaINS1_35MainloopSm100TmaUmmaWarpSpecializedILi4ELi2ELi4ENS5_IJNS4_1CILi4EEESB_NSA_ILi1EEEEEEEENS5_IJNSA_ILi128EEENSA_ILi64EEESF_EEENS_10tfloat32_tENS5_IJlSC_lEEESI_SJ_NS4_8TiledMMAINS4_8MMA_AtomIJNS4_23SM100_MMA_TF32_2x1SM_SSISI_SI_fLi128ELi64ELNS4_4UMMA5MajorE0ELSO_0ELNSN_7ScaleInE0ELSP_0EEEEEENS4_6LayoutINS5_IJSC_SC_SC_EEENS5_IJNSA_ILi0EEESU_SU_EEEEENS5_IJNS4_10UnderscoreESX_SX_EEEEENS4_28SM100_TMA_2SM_LOAD_MULTICASTENS4_14ComposedLayoutINS4_7SwizzleILi3ELi4ELi3EEENS4_18smem_ptr_flag_bitsILi32EEENSS_INS5_IJNSA_ILi8EEENSA_ILi32EEEEEENS5_IJS17_SC_EEEEEEEvNS4_8identityES10_S1B_vS1C_EENS_8epilogue10collective18CollectiveEpilogueINS1E_23Sm100TmaWarpSpecializedILi3ELi2ELi16ELb1ELb0EEEJNS5_IJSG_SG_SF_EEENS5_IJNSS_ISG_SC_EENSS_INS5_IJNSA_ILi16EEENSA_ILi2EEEEEENS5_IJSC_S17_EEEEEEEESI_SJ_SI_SJ_NS1E_6fusion15FusionCallbacksIS1I_NS1R_17LinearCombinationISI_fSI_fLNS_15FloatRoundStyleE2EEES1J_S1Q_JEEENS4_5SM1004TMEM4LOAD26SM100_TMEM_LOAD_32dp32b16xENS4_13SM90_TMA_LOADENS11_INS12_ILi2ELi4ELi3EEES15_NSS_INS5_IJS16_S1L_EEENS5_IJS1L_SC_EEEEEEENS4_39AutoVectorizingCopyWithAssumedAlignmentILi128EEENS4_14SM90_TMA_STOREES26_S28_S28_EEEvvEEEEvNT_6ParamsE)
        /*0008*/ 	.word	0x00000057


	//----- nvinfo : EIATTR_FRAME_SIZE
	.align		4
.L_19:
        /*000c*/ 	.byte	0x04, 0x11
        /*000e*/ 	.short	(.L_21 - .L_20)
	.align		4
.L_20:
        /*0010*/ 	.word	index@($__internal_2_$__cuda_sm10x_tcgen05_guardrail_trap_unallocated_columns_being_dealloced)
        /*0014*/ 	.word	0x00000000


	//----- nvinfo : EIATTR_FRAME_SIZE
	.align		4
.L_21:
        /*0018*/ 	.byte	0x04, 0x11
        /*001a*/ 	.short	(.L_23 - .L_22)
	.align		4
.L_22:
        /*001c*/ 	.word	index@($__internal_1_$__cuda_sm10x_tcgen05_guardrail_trap_phase_invalid_during_alloc)
        /*0020*/ 	.word	0x00000000


	//----- nvinfo : EIATTR_FRAME_SIZE
	.align		4
.L_23:
        /*0024*/ 	.byte	0x04, 0x11
        /*0026*/ 	.short	(.L_25 - .L_24)
	.align		4
.L_24:
        /*0028*/ 	.word	index@($__internal_0_$__cuda_sm10x_tcgen05_guardrail_trap_col_being_dealloced_not_returned_by_alloc)
        /*002c*/ 	.word	0x00000000


	//----- nvinfo : EIATTR_FRAME_SIZE
	.align		4
.L_25:
        /*0030*/ 	.byte	0x04, 0x11
        /*0032*/ 	.short	(.L_27 - .L_26)
	.align		4
.L_26:
        /*0034*/ 	.word	index@(_ZN7cutlass13device_kernelINS_4gemm6kernel13GemmUniversalIN4cute5tupleIJiiiiEEENS1_10collective13CollectiveMmaINS1_35MainloopSm100TmaUmmaWarpSpecializedILi4ELi2ELi4ENS5_IJNS4_1CILi4EEESB_NSA_ILi1EEEEEEEENS5_IJNSA_ILi128EEENSA_ILi64EEESF_EEENS_10tfloat32_tENS5_IJlSC_lEEESI_SJ_NS4_8TiledMMAINS4_8MMA_AtomIJNS4_23SM100_MMA_TF32_2x1SM_SSISI_SI_fLi128ELi64ELNS4_4UMMA5MajorE0ELSO_0ELNSN_7ScaleInE0ELSP_0EEEEEENS4_6LayoutINS5_IJSC_SC_SC_EEENS5_IJNSA_ILi0EEESU_SU_EEEEENS5_IJNS4_10UnderscoreESX_SX_EEEEENS4_28SM100_TMA_2SM_LOAD_MULTICASTENS4_14ComposedLayoutINS4_7SwizzleILi3ELi4ELi3EEENS4_18smem_ptr_flag_bitsILi32EEENSS_INS5_IJNSA_ILi8EEENSA_ILi32EEEEEENS5_IJS17_SC_EEEEEEEvNS4_8identityES10_S1B_vS1C_EENS_8epilogue10collective18CollectiveEpilogueINS1E_23Sm100TmaWarpSpecializedILi3ELi2ELi16ELb1ELb0EEEJNS5_IJSG_SG_SF_EEENS5_IJNSS_ISG_SC_EENSS_INS5_IJNSA_ILi16EEENSA_ILi2EEEEEENS5_IJSC_S17_EEEEEEEESI_SJ_SI_SJ_NS1E_6fusion15FusionCallbacksIS1I_NS1R_17LinearCombinationISI_fSI_fLNS_15FloatRoundStyleE2EEES1J_S1Q_JEEENS4_5SM1004TMEM4LOAD26SM100_TMEM_LOAD_32dp32b16xENS4_13SM90_TMA_LOADENS11_INS12_ILi2ELi4ELi3EEES15_NSS_INS5_IJS16_S1L_EEENS5_IJS1L_SC_EEEEEEENS4_39AutoVectorizingCopyWithAssumedAlignmentILi128EEENS4_14SM90_TMA_STOREES26_S28_S28_EEEvvEEEEvNT_6ParamsE)
        /*0038*/ 	.word	0x00000000


	//----- nvinfo : EIATTR_MIN_STACK_SIZE
	.align		4
.L_27:
        /*003c*/ 	.byte	0x04, 0x12
        /*003e*/ 	.short	(.L_29 - .L_28)
	.align		4
.L_28:
        /*0040*/ 	.word	index@(_ZN7cutlass13device_kernelINS_4gemm6kernel13GemmUniversalIN4cute5tupleIJiiiiEEENS1_10collective13CollectiveMmaINS1_35MainloopSm100TmaUmmaWarpSpecializedILi4ELi2ELi4ENS5_IJNS4_1CILi4EEESB_NSA_ILi1EEEEEEEENS5_IJNSA_ILi128EEENSA_ILi64EEESF_EEENS_10tfloat32_tENS5_IJlSC_lEEESI_SJ_NS4_8TiledMMAINS4_8MMA_AtomIJNS4_23SM100_MMA_TF32_2x1SM_SSISI_SI_fLi128ELi64ELNS4_4UMMA5MajorE0ELSO_0ELNSN_7ScaleInE0ELSP_0EEEEEENS4_6LayoutINS5_IJSC_SC_SC_EEENS5_IJNSA_ILi0EEESU_SU_EEEEENS5_IJNS4_10UnderscoreESX_SX_EEEEENS4_28SM100_TMA_2SM_LOAD_MULTICASTENS4_14ComposedLayoutINS4_7SwizzleILi3ELi4ELi3EEENS4_18smem_ptr_flag_bitsILi32EEENSS_INS5_IJNSA_ILi8EEENSA_ILi32EEEEEENS5_IJS17_SC_EEEEEEEvNS4_8identityES10_S1B_vS1C_EENS_8epilogue10collective18CollectiveEpilogueINS1E_23Sm100TmaWarpSpecializedILi3ELi2ELi16ELb1ELb0EEEJNS5_IJSG_SG_SF_EEENS5_IJNSS_ISG_SC_EENSS_INS5_IJNSA_ILi16EEENSA_ILi2EEEEEENS5_IJSC_S17_EEEEEEEESI_SJ_SI_SJ_NS1E_6fusion15FusionCallbacksIS1I_NS1R_17LinearCombinationISI_fSI_fLNS_15FloatRoundStyleE2EEES1J_S1Q_JEEENS4_5SM1004TMEM4LOAD26SM100_TMEM_LOAD_32dp32b16xENS4_13SM90_TMA_LOADENS11_INS12_ILi2ELi4ELi3EEES15_NSS_INS5_IJS16_S1L_EEENS5_IJS1L_SC_EEEEEEENS4_39AutoVectorizingCopyWithAssumedAlignmentILi128EEENS4_14SM90_TMA_STOREES26_S28_S28_EEEvvEEEEvNT_6ParamsE)
        /*0044*/ 	.word	0x00000000
.L_29:


//--------------------- .nv.compat                --------------------------
	.section	.nv.compat,"",@"SHT_CUDA_COMPAT_INFO"
	.align	4
        /*0000*/ 	.byte	0x02, 0x09, 0x01, 0x00, 0x02, 0x02, 0x02, 0x00, 0x02, 0x05, 0x05, 0x00, 0x03, 0x07, 0x01, 0x01
        /*0010*/ 	.byte	0x02, 0x03, 0x01, 0x00, 0x02, 0x06, 0x01, 0x00, 0x04, 0x0b, 0x08, 0x00, 0x09, 0x00, 0x00, 0x00
        /*0020*/ 	.byte	0x00, 0x00, 0x00, 0x00


//--------------------- .nv.info._ZN7cutlass13device_kernelINS_4gemm6kernel13GemmUniversalIN4cute5tupleIJiiiiEEENS1_10collective13CollectiveMmaINS1_35MainloopSm100TmaUmmaWarpSpecializedILi4ELi2ELi4ENS5_IJNS4_1CILi4EEESB_NSA_ILi1EEEEEEEENS5_IJNSA_ILi128EEENSA_ILi64EEESF_EEENS_10tfloat32_tENS5_IJlSC_lEEESI_SJ_NS4_8TiledMMAINS4_8MMA_AtomIJNS4_23SM100_MMA_TF32_2x1SM_SSISI_SI_fLi128ELi64ELNS4_4UMMA5MajorE0ELSO_0ELNSN_7ScaleInE0ELSP_0EEEEEENS4_6LayoutINS5_IJSC_SC_SC_EEENS5_IJNSA_ILi0EEESU_SU_EEEEENS5_IJNS4_10UnderscoreESX_SX_EEEEENS4_28SM100_TMA_2SM_LOAD_MULTICASTENS4_14ComposedLayoutINS4_7SwizzleILi3ELi4ELi3EEENS4_18smem_ptr_flag_bitsILi32EEENSS_INS5_IJNSA_ILi8EEENSA_ILi32EEEEEENS5_IJS17_SC_EEEEEEEvNS4_8identityES10_S1B_vS1C_EENS_8epilogue10collective18CollectiveEpilogueINS1E_23Sm100TmaWarpSpecializedILi3ELi2ELi16ELb1ELb0EEEJNS5_IJSG_SG_SF_EEENS5_IJNSS_ISG_SC_EENSS_INS5_IJNSA_ILi16EEENSA_ILi2EEEEEENS5_IJSC_S17_EEEEEEEESI_SJ_SI_SJ_NS1E_6fusion15FusionCallbacksIS1I_NS1R_17LinearCombinationISI_fSI_fLNS_15FloatRoundStyleE2EEES1J_S1Q_JEEENS4_5SM1004TMEM4LOAD26SM100_TMEM_LOAD_32dp32b16xENS4_13SM90_TMA_LOADENS11_INS12_ILi2ELi4ELi3EEES15_NSS_INS5_IJS16_S1L_EEENS5_IJS1L_SC_EEEEEEENS4_39AutoVectorizingCopyWithAssumedAlignmentILi128EEENS4_14SM90_TMA_STOREES26_S28_S28_EEEvvEEEEvNT_6ParamsE --------------------------
	.section	.nv.info._ZN7cutlass13device_kernelINS_4gemm6kernel13GemmUniversalIN4cute5tupleIJiiiiEEENS1_10collective13CollectiveMmaINS1_35MainloopSm100TmaUmmaWarpSpecializedILi4ELi2ELi4ENS5_IJNS4_1CILi4EEESB_NSA_ILi1EEEEEEEENS5_IJNSA_ILi128EEENSA_ILi64EEESF_EEENS_10tfloat32_tENS5_IJlSC_lEEESI_SJ_NS4_8TiledMMAINS4_8MMA_AtomIJNS4_23SM100_MMA_TF32_2x1SM_SSISI_SI_fLi128ELi64ELNS4_4UMMA5MajorE0ELSO_0ELNSN_7ScaleInE0ELSP_0EEEEEENS4_6LayoutINS5_IJSC_SC_SC_EEENS5_IJNSA_ILi0EEESU_SU_EEEEENS5_IJNS4_10UnderscoreESX_SX_EEEEENS4_28SM100_TMA_2SM_LOAD_MULTICASTENS4_14ComposedLayoutINS4_7SwizzleILi3ELi4ELi3EEENS4_18smem_ptr_flag_bitsILi32EEENSS_INS5_IJNSA_ILi8EEENSA_ILi32EEEEEENS5_IJS17_SC_EEEEEEEvNS4_8identityES10_S1B_vS1C_EENS_8epilogue10collective18CollectiveEpilogueINS1E_23Sm100TmaWarpSpecializedILi3ELi2ELi16ELb1ELb0EEEJNS5_IJSG_SG_SF_EEENS5_IJNSS_ISG_SC_EENSS_INS5_IJNSA_ILi16EEENSA_ILi2EEEEEENS5_IJSC_S17_EEEEEEEESI_SJ_SI_SJ_NS1E_6fusion15FusionCallbacksIS1I_NS1R_17LinearCombinationISI_fSI_fLNS_15FloatRoundStyleE2EEES1J_S1Q_JEEENS4_5SM1004TMEM4LOAD26SM100_TMEM_LOAD_32dp32b16xENS4_13SM90_TMA_LOADENS11_INS12_ILi2ELi4ELi3EEES15_NSS_INS5_IJS16_S1L_EEENS5_IJS1L_SC_EEEEEEENS4_39AutoVectorizingCopyWithAssumedAlignmentILi128EEENS4_14SM90_TMA_STOREES26_S28_S28_EEEvvEEEEvNT_6ParamsE,"",@"SHT_CUDA_INFO"
	.sectionflags	@""
	.align	4


	//----- nvinfo : EIATTR_CUDA_API_VERSION
	.align		4
        /*0000*/ 	.byte	0x04, 0x37
        /*0002*/ 	.short	(.L_31 - .L_30)
.L_30:
        /*0004*/ 	.word	0x00000082


	//----- nvinfo : EIATTR_KPARAM_INFO
	.align		4
.L_31:
        /*0008*/ 	.byte	0x04, 0x17
        /*000a*/ 	.short	(.L_33 - .L_32)
.L_32:
        /*000c*/ 	.word	0x00000000
        /*0010*/ 	.short	0x0000
        /*0012*/ 	.short	0x0000
        /*0014*/ 	.byte	0x00, 0xf0, 0x01, 0x20


	//----- nvinfo : EIATTR_AT_ENTRY_FRAGMENTS
	.align		4
.L_33:
        /*0018*/ 	.byte	0x04, 0x4f
        /*001a*/ 	.short	(.L_35 - .L_34)


	//   ....[0]....
.L_34:
        /*001c*/ 	.word	0x00000007


	//----- nvinfo : EIATTR_RESERVED_SMEM_USED
	.align		4
.L_35:
        /*0020*/ 	.byte	0x01, 0x41
	.zero		2


	//----- nvinfo : EIATTR_SPARSE_MMA_MASK
	.align		4
        /*0024*/ 	.byte	0x03, 0x50
        /*0026*/ 	.short	0x0000


	//----- nvinfo : EIATTR_TCGEN05_2CTA_USED
	.align		4
        /*0028*/ 	.byte	0x01, 0x52
	.zero		2


	//----- nvinfo : EIATTR_MAXREG_COUNT
	.align		4
        /*002c*/ 	.byte	0x03, 0x1b
        /*002e*/ 	.short	0x00ff


	//----- nvinfo : EIATTR_NUM_BARRIERS
	.align		4
        /*0030*/ 	.byte	0x02, 0x4c
        /*0032*/ 	.byte	0x07
	.zero		1


	//----- nvinfo : EIATTR_EXTERNS
	.align		4
        /*0034*/ 	.byte	0x04, 0x0f
        /*0036*/ 	.short	(.L_37 - .L_36)


	//   ....[0]....
	.align		4
.L_36:
        /*0038*/ 	.word	index@(__assertfail)


	//----- nvinfo : EIATTR_MERCURY_ISA_VERSION
	.align		4
.L_37:
        /*003c*/ 	.byte	0x03, 0x5f
        /*003e*/ 	.short	0x0101


	//----- nvinfo : EIATTR_INT_WARP_WIDE_INSTR_OFFSETS
	.align		4
        /*0040*/ 	.byte	0x04, 0x31
        /*0042*/ 	.short	(.L_39 - .L_38)


	//   ....[0]....
.L_38:
        /*0044*/ 	.word	0x00000df0


	//   ....[1]....
        /*0048*/ 	.word	0x00000ea0


	//   ....[2]....
        /*004c*/ 	.word	0x000051a0


	//   ....[3]....
        /*0050*/ 	.word	0x000051c0


	//   ....[4]....
        /*0054*/ 	.word	0x000051f0


	//   ....[5]....
        /*0058*/ 	.word	0x00005db0


	//   ....[6]....
        /*005c*/ 	.word	0x00005e80


	//   ....[7]....
        /*0060*/ 	.word	0x00005ee0


	//   ....[8]....
        /*0064*/ 	.word	0x00006010


	//   ....[9]....
        /*0068*/ 	.word	0x00006120


	//   ....[10]....
        /*006c*/ 	.word	0x00006160


	//----- nvinfo : EIATTR_COOP_GROUP_MASK_REGIDS
	.align		4
.L_39:
        /*0070*/ 	.byte	0x04, 0x29
        /*0072*/ 	.short	(.L_41 - .L_40)


	//   ....[0]....
.L_40:
        /*0074*/ 	.word	0xffffffff


	//   ....[1]....
        /*0078*/ 	.word	0xffffffff


	//   ....[2]....
        /*007c*/ 	.word	0xffffffff


	//   ....[3]....
        /*0080*/ 	.word	0xffffffff


	//   ....[4]....
        /*0084*/ 	.word	0xffffffff


	//   ....[5]....
        /*0088*/ 	.word	0xffffffff


	//   ....[6]....
        /*008c*/ 	.word	0xffffffff


	//   ....[7]....
        /*0090*/ 	.word	0xffffffff


	//   ....[8]....
        /*0094*/ 	.word	0xffffffff


	//   ....[9]....
        /*0098*/ 	.word	0xffffffff


	//   ....[10]....
        /*009c*/ 	.word	0xffffffff


	//   ....[11]....
        /*00a0*/ 	.word	0xffffffff


	//   ....[12]....
        /*00a4*/ 	.word	0xffffffff


	//   ....[13]....
        /*00a8*/ 	.word	0xffffffff


	//----- nvinfo : EIATTR_COOP_GROUP_INSTR_OFFSETS
	.align		4
.L_41:
        /*00ac*/ 	.byte	0x04, 0x28
        /*00ae*/ 	.short	(.L_43 - .L_42)


	//   ....[0]....
.L_42:
        /*00b0*/ 	.word	0x000000d0


	//   ....[1]....
        /*00b4*/ 	.word	0x00000540


	//   ....[2]....
        /*00b8*/ 	.word	0x00000720


	//   ....[3]....
        /*00bc*/ 	.word	0x000008a0


	//   ....[4]....
        /*00c0*/ 	.word	0x000009a0


	//   ....[5]....
        /*00c4*/ 	.word	0x00000b10


	//   ....[6]....
        /*00c8*/ 	.word	0x00000cb0


	//   ....[7]....
        /*00cc*/ 	.word	0x00000f10


	//   ....[8]....
        /*00d0*/ 	.word	0x00002ab0


	//   ....[9]....
        /*00d4*/ 	.word	0x000039b0


	//   ....[10]....
        /*00d8*/ 	.word	0x00003ec0


	//   ....[11]....
        /*00dc*/ 	.word	0x00004170


	//   ....[12]....
        /*00e0*/ 	.word	0x00005090


	//   ....[13]....
        /*00e4*/ 	.word	0x000052b0


	//----- nvinfo : EIATTR_VRC_CTA_INIT_COUNT
	.align		4
.L_43:
        /*00e8*/ 	.byte	0x02, 0x4a
        /*00ea*/ 	.byte	0x80
	.zero		1


	//----- nvinfo : EIATTR_SYSCALL_OFFSETS
	.align		4
        /*00ec*/ 	.byte	0x04, 0x46
        /*00ee*/ 	.short	(.L_45 - .L_44)


	//   ....[0]....
.L_44:
        /*00f0*/ 	.word	0x00006e90


	//   ....[1]....
        /*00f4*/ 	.word	0x00006f80


	//   ....[2]....
        /*00f8*/ 	.word	0x000077b0


	//   ....[3]....
        /*00fc*/ 	.word	0x000081e0


	//----- nvinfo : EIATTR_MBARRIER_INSTR_OFFSETS
	.align		4
.L_45:
        /*0100*/ 	.byte	0x04, 0x39
        /*0102*/ 	.short	(.L_47 - .L_46)


	//   ....[0]....
.L_46:
        /*0104*/ 	.word	0x00000690
        /*0108*/ 	.word	0x000000ff
        /*010c*/ 	.word	0x00000000
        /*0110*/ 	.short	0x0100
        /*0112*/ 	.byte	0x04
	.zero		1


	//   ....[1]....
        /*0114*/ 	.word	0x000006a0
        /*0118*/ 	.word	0x000000ff
        /*011c*/ 	.word	0x00000020
        /*0120*/ 	.short	0x0100
        /*0122*/ 	.byte	0x04
	.zero		1


	//   ....[2]....
        /*0124*/ 	.word	0x000006b0
        /*0128*/ 	.word	0x000000ff
        /*012c*/ 	.word	0x00000008
        /*0130*/ 	.short	0x0100
        /*0132*/ 	.byte	0x04
	.zero		1


	//   ....[3]....
        /*0134*/ 	.word	0x000006c0
        /*0138*/ 	.word	0x000000ff
        /*013c*/ 	.word	0x00000028
        /*0140*/ 	.short	0x0100
        /*0142*/ 	.byte	0x04
	.zero		1


	//   ....[4]....
        /*0144*/ 	.word	0x000006d0
        /*0148*/ 	.word	0x000000ff
        /*014c*/ 	.word	0x00000010
        /*0150*/ 	.short	0x0100
        /*0152*/ 	.byte	0x04
	.zero		1


	//   ....[5]....
        /*0154*/ 	.word	0x000006e0
        /*0158*/ 	.word	0x000000ff
        /*015c*/ 	.word	0x00000030
        /*0160*/ 	.short	0x0100
        /*0162*/ 	.byte	0x04
	.zero		1


	//   ....[6]....
        /*0164*/ 	.word	0x000006f0
        /*0168*/ 	.word	0x000000ff
        /*016c*/ 	.word	0x00000018
        /*0170*/ 	.short	0x0100
        /*0172*/ 	.byte	0x04
	.zero		1


	//   ....[7]....
        /*0174*/ 	.word	0x00000700
        /*0178*/ 	.word	0x000000ff
        /*017c*/ 	.word	0x00000038
        /*0180*/ 	.short	0x0100
        /*0182*/ 	.byte	0x04
	.zero		1


	//   ....[8]....
        /*0184*/ 	.word	0x00000830
        /*0188*/ 	.word	0x000000ff
        /*018c*/ 	.word	0x00000040
        /*0190*/ 	.short	0x0100
        /*0192*/ 	.byte	0x04
	.zero		1


	//   ....[9]....
        /*0194*/ 	.word	0x00000840
        /*0198*/ 	.word	0x000000ff
        /*019c*/ 	.word	0x00000058
        /*01a0*/ 	.short	0x0100
        /*01a2*/ 	.byte	0x04
	.zero		1


	//   ....[10]....
        /*01a4*/ 	.word	0x00000850
        /*01a8*/ 	.word	0x000000ff
        /*01ac*/ 	.word	0x00000048
        /*01b0*/ 	.short	0x0100
        /*01b2*/ 	.byte	0x04
	.zero		1


	//   ....[11]....
        /*01b4*/ 	.word	0x00000860
        /*01b8*/ 	.word	0x000000ff
        /*01bc*/ 	.word	0x00000060
        /*01c0*/ 	.short	0x0100
        /*01c2*/ 	.byte	0x04
	.zero		1


	//   ....[12]....
        /*01c4*/ 	.word	0x00000870
        /*01c8*/ 	.word	0x000000ff
        /*01cc*/ 	.word	0x00000050
        /*01d0*/ 	.short	0x0100
        /*01d2*/ 	.byte	0x04
	.zero		1


	//   ....[13]....
        /*01d4*/ 	.word	0x00000880
        /*01d8*/ 	.word	0x000000ff
        /*01dc*/ 	.word	0x00000068
        /*01e0*/ 	.short	0x0100
        /*01e2*/ 	.byte	0x04
	.zero		1


	//   ....[14]....
        /*01e4*/ 	.word	0x00000970
        /*01e8*/ 	.word	0x000000ff
        /*01ec*/ 	.word	0x00000070
        /*01f0*/ 	.short	0x0100
        /*01f2*/ 	.byte	0x06
	.zero		1


	//   ....[15]....
        /*01f4*/ 	.word	0x00000980
        /*01f8*/ 	.word	0x000000ff
        /*01fc*/ 	.word	0x00000078
        /*0200*/ 	.short	0x0100
        /*0202*/ 	.byte	0x06
	.zero		1


	//   ....[16]....
        /*0204*/ 	.word	0x00000ac0
        /*0208*/ 	.word	0x000000ff
        /*020c*/ 	.word	0x00000080
        /*0210*/ 	.short	0x0100
        /*0212*/ 	.byte	0x06
	.zero		1


	//   ....[17]....
        /*0214*/ 	.word	0x00000ad0
        /*0218*/ 	.word	0x000000ff
        /*021c*/ 	.word	0x00000090
        /*0220*/ 	.short	0x0100
        /*0222*/ 	.byte	0x06
	.zero		1


	//   ....[18]....
        /*0224*/ 	.word	0x00000ae0
        /*0228*/ 	.word	0x000000ff
        /*022c*/ 	.word	0x00000088
        /*0230*/ 	.short	0x0100
        /*0232*/ 	.byte	0x06
	.zero		1


	//   ....[19]....
        /*0234*/ 	.word	0x00000af0
        /*0238*/ 	.word	0x000000ff
        /*023c*/ 	.word	0x00000098
        /*0240*/ 	.short	0x0100
        /*0242*/ 	.byte	0x06
	.zero		1


	//   ....[20]....
        /*0244*/ 	.word	0x00000c20
        /*0248*/ 	.word	0x000000ff
        /*024c*/ 	.word	0x000000a0
        /*0250*/ 	.short	0x0100
        /*0252*/ 	.byte	0x04
	.zero		1


	//   ....[21]....
        /*0254*/ 	.word	0x00000c30
        /*0258*/ 	.word	0x000000ff
        /*025c*/ 	.word	0x000000c0
        /*0260*/ 	.short	0x0100
        /*0262*/ 	.byte	0x04
	.zero		1


	//   ....[22]....
        /*0264*/ 	.word	0x00000c40
        /*0268*/ 	.word	0x000000ff
        /*026c*/ 	.word	0x000000a8
        /*0270*/ 	.short	0x0100
        /*0272*/ 	.byte	0x04
	.zero		1


	//   ....[23]....
        /*0274*/ 	.word	0x00000c50
        /*0278*/ 	.word	0x000000ff
        /*027c*/ 	.word	0x000000c8
        /*0280*/ 	.short	0x0100
        /*0282*/ 	.byte	0x04
	.zero		1


	//   ....[24]....
        /*0284*/ 	.word	0x00000c60
        /*0288*/ 	.word	0x000000ff
        /*028c*/ 	.word	0x000000b0
        /*0290*/ 	.short	0x0100
        /*0292*/ 	.byte	0x04
	.zero		1


	//   ....[25]....
        /*0294*/ 	.word	0x00000c70
        /*0298*/ 	.word	0x000000ff
        /*029c*/ 	.word	0x000000d0
        /*02a0*/ 	.short	0x0100
        /*02a2*/ 	.byte	0x04
	.zero		1


	//   ....[26]....
        /*02a4*/ 	.word	0x00000c80
        /*02a8*/ 	.word	0x000000ff
        /*02ac*/ 	.word	0x000000b8
        /*02b0*/ 	.short	0x0100
        /*02b2*/ 	.byte	0x04
	.zero		1


	//   ....[27]....
        /*02b4*/ 	.word	0x00000c90
        /*02b8*/ 	.word	0x000000ff
        /*02bc*/ 	.word	0x000000d8
        /*02c0*/ 	.short	0x0100
        /*02c2*/ 	.byte	0x04
	.zero		1


	//   ....[28]....
        /*02c4*/ 	.word	0x00000d90
        /*02c8*/ 	.word	0x000000ff
        /*02cc*/ 	.word	0x000000e0
        /*02d0*/ 	.short	0x0100
        /*02d2*/ 	.byte	0x04
	.zero		1


	//   ....[29]....
        /*02d4*/ 	.word	0x00000da0
        /*02d8*/ 	.word	0x000000ff
        /*02dc*/ 	.word	0x000000f0
        /*02e0*/ 	.short	0x0100
        /*02e2*/ 	.byte	0x04
	.zero		1


	//   ....[30]....
        /*02e4*/ 	.word	0x00000db0
        /*02e8*/ 	.word	0x000000ff
        /*02ec*/ 	.word	0x000000e8
        /*02f0*/ 	.short	0x0100
        /*02f2*/ 	.byte	0x04
	.zero		1


	//   ....[31]....
        /*02f4*/ 	.word	0x00000dc0
        /*02f8*/ 	.word	0x000000ff
        /*02fc*/ 	.word	0x000000f8
        /*0300*/ 	.short	0x0100
        /*0302*/ 	.byte	0x04
	.zero		1


	//   ....[32]....
        /*0304*/ 	.word	0x00000ed0
        /*0308*/ 	.word	0x000000ff
        /*030c*/ 	.word	0x00000100
        /*0310*/ 	.short	0x0100
        /*0312*/ 	.byte	0x06
	.zero		1


	//   ....[33]....
        /*0314*/ 	.word	0x00001dc0
        /*0318*/ 	.word	0x00000003
        /*031c*/ 	.word	0x000000f0
        /*0320*/ 	.short	0x010a
        /*0322*/ 	.byte	0xff
	.zero		1


	//   ....[34]....
        /*0324*/ 	.word	0x00001df0
        /*0328*/ 	.word	0x00000003
        /*032c*/ 	.word	0x000000e0
        /*0330*/ 	.short	0x0101
        /*0332*/ 	.byte	0xff
	.zero		1


	//   ....[35]....
        /*0334*/ 	.word	0x00001ec0
        /*0338*/ 	.word	0x000000ff
        /*033c*/ 	.word	0x00000020
        /*0340*/ 	.short	0x010a
        /*0342*/ 	.byte	0x04
	.zero		1


	//   ....[36]....
        /*0344*/ 	.word	0x00001f90
        /*0348*/ 	.word	0x000000ff
        /*034c*/ 	.word	0x00000020
        /*0350*/ 	.short	0x010a
        /*0352*/ 	.byte	0x06
	.zero		1


	//   ....[37]....
        /*0354*/ 	.word	0x000020f0
        /*0358*/ 	.word	0x000000ff
        /*035c*/ 	.word	0x00000020
        /*0360*/ 	.short	0x010a
        /*0362*/ 	.byte	0x04
	.zero		1


	//   ....[38]....
        /*0364*/ 	.word	0x000024e0
        /*0368*/ 	.word	0x000000ff
        /*036c*/ 	.word	0x00000078
        /*0370*/ 	.short	0x0101
        /*0372*/ 	.byte	0x16
	.zero		1


	//   ....[39]....
        /*0374*/ 	.word	0x00002500
        /*0378*/ 	.word	0x000000ff
        /*037c*/ 	.word	0x00000020
        /*0380*/ 	.short	0x010a
        /*0382*/ 	.byte	0x04
	.zero		1


	//   ....[40]....
        /*0384*/ 	.word	0x00002580
        /*0388*/ 	.word	0x000000ff
        /*038c*/ 	.word	0x00000020
        /*0390*/ 	.short	0x010a
        /*0392*/ 	.byte	0x06
	.zero		1


	//   ....[41]....
        /*0394*/ 	.word	0x000026c0
        /*0398*/ 	.word	0x000000ff
        /*039c*/ 	.word	0x00000020
        /*03a0*/ 	.short	0x010a
        /*03a2*/ 	.byte	0x04
	.zero		1


	//   ....[42]....
        /*03a4*/ 	.word	0x00002ae0
        /*03a8*/ 	.word	0x00000003
        /*03ac*/ 	.word	0x00000080
        /*03b0*/ 	.short	0x010a
        /*03b2*/ 	.byte	0xff
	.zero		1


	//   ....[43]....
        /*03b4*/ 	.word	0x00002c30
        /*03b8*/ 	.word	0x00000000
        /*03bc*/ 	.word	0x00000000
        /*03c0*/ 	.short	0x0101
        /*03c2*/ 	.byte	0xff
	.zero		1


	//   ....[44]....
        /*03c4*/ 	.word	0x000031f0
        /*03c8*/ 	.word	0x000000ff
        /*03cc*/ 	.word	0x00000000
        /*03d0*/ 	.short	0x010a
        /*03d2*/ 	.byte	0x04
	.zero		1


	//   ....[45]....
        /*03d4*/ 	.word	0x00003280
        /*03d8*/ 	.word	0x000000ff
        /*03dc*/ 	.word	0x00000000
        /*03e0*/ 	.short	0x010a
        /*03e2*/ 	.byte	0x05
	.zero		1


	//   ....[46]....
        /*03e4*/ 	.word	0x00003310
        /*03e8*/ 	.word	0x000000ff
        /*03ec*/ 	.word	0x00000000
        /*03f0*/ 	.short	0x010a
        /*03f2*/ 	.byte	0x05
	.zero		1


	//   ....[47]....
        /*03f4*/ 	.word	0x000033b0
        /*03f8*/ 	.word	0x00000000
        /*03fc*/ 	.word	0x00000000
        /*0400*/ 	.short	0x010a
        /*0402*/ 	.byte	0xff
	.zero		1


	//   ....[48]....
        /*0404*/ 	.word	0x00003500
        /*0408*/ 	.word	0x00000000
        /*040c*/ 	.word	0x000000e0
        /*0410*/ 	.short	0x010a
        /*0412*/ 	.byte	0xff
	.zero		1


	//   ....[49]....
        /*0414*/ 	.word	0x00003570
        /*0418*/ 	.word	0x00000008
        /*041c*/ 	.word	0x00000000
        /*0420*/ 	.short	0x0101
        /*0422*/ 	.byte	0xff
	.zero		1


	//   ....[50]....
        /*0424*/ 	.word	0x00003590
        /*0428*/ 	.word	0x000000ff
        /*042c*/ 	.word	0x00000090
        /*0430*/ 	.short	0x010a
        /*0432*/ 	.byte	0x04
	.zero		1


	//   ....[51]....
        /*0434*/ 	.word	0x000036b0
        /*0438*/ 	.word	0x00000000
        /*043c*/ 	.word	0x00000080
        /*0440*/ 	.short	0x010a
        /*0442*/ 	.byte	0xff
	.zero		1


	//   ....[52]....
        /*0444*/ 	.word	0x000037b0
        /*0448*/ 	.word	0x00000000
        /*044c*/ 	.word	0x00000000
        /*0450*/ 	.short	0x0101
        /*0452*/ 	.byte	0xff
	.zero		1


	//   ....[53]....
        /*0454*/ 	.word	0x00003840
        /*0458*/ 	.word	0x000000ff
        /*045c*/ 	.word	0x00000090
        /*0460*/ 	.short	0x0106
        /*0462*/ 	.byte	0x04
	.zero		1


	//   ....[54]....
        /*0464*/ 	.word	0x00003860
        /*0468*/ 	.word	0x000000ff
        /*046c*/ 	.word	0x00000090
        /*0470*/ 	.short	0x010a
        /*0472*/ 	.byte	0x04
	.zero		1


	//   ....[55]....
        /*0474*/ 	.word	0x000038f0
        /*0478*/ 	.word	0x000000ff
        /*047c*/ 	.word	0x00000090
        /*0480*/ 	.short	0x0106
        /*0482*/ 	.byte	0x07
	.zero		1


	//   ....[56]....
        /*0484*/ 	.word	0x00003930
        /*0488*/ 	.word	0x00000000
        /*048c*/ 	.word	0x00000090
        /*0490*/ 	.short	0x010a
        /*0492*/ 	.byte	0xff
	.zero		1


	//   ....[57]....
        /*0494*/ 	.word	0x00003ba0
        /*0498*/ 	.word	0x000000ff
        /*049c*/ 	.word	0x00000008
        /*04a0*/ 	.short	0x010a
        /*04a2*/ 	.byte	0x05
	.zero		1


	//   ....[58]....
        /*04a4*/ 	.word	0x00003bc0
        /*04a8*/ 	.word	0x000000ff
        /*04ac*/ 	.word	0x00000008
        /*04b0*/ 	.short	0x010a
        /*04b2*/ 	.byte	0x05
	.zero		1


	//   ....[59]....
        /*04b4*/ 	.word	0x00003d60
        /*04b8*/ 	.word	0x000000ff
        /*04bc*/ 	.word	0x00000008
        /*04c0*/ 	.short	0x010a
        /*04c2*/ 	.byte	0x05
	.zero		1


	//   ....[60]....
        /*04c4*/ 	.word	0x00003d80
        /*04c8*/ 	.word	0x000000ff
        /*04cc*/ 	.word	0x00000008
        /*04d0*/ 	.short	0x010a
        /*04d2*/ 	.byte	0x05
	.zero		1


	//   ....[61]....
        /*04d4*/ 	.word	0x00003e50
        /*04d8*/ 	.word	0x000000ff
        /*04dc*/ 	.word	0x00000000
        /*04e0*/ 	.short	0x0101
        /*04e2*/ 	.byte	0x04
	.zero		1


	//   ....[62]....
        /*04e4*/ 	.word	0x00004210
        /*04e8*/ 	.word	0x00000003
        /*04ec*/ 	.word	0x00000080
        /*04f0*/ 	.short	0x010a
        /*04f2*/ 	.byte	0xff
	.zero		1


	//   ....[63]....
        /*04f4*/ 	.word	0x000042d0
        /*04f8*/ 	.word	0x00000003
        /*04fc*/ 	.word	0x00000000
        /*0500*/ 	.short	0x0101
        /*0502*/ 	.byte	0xff
	.zero		1


	//   ....[64]....
        /*0504*/ 	.word	0x000043c0
        /*0508*/ 	.word	0x000000ff
        /*050c*/ 	.word	0x00000000
        /*0510*/ 	.short	0x010a
        /*0512*/ 	.byte	0x04
	.zero		1


	//   ....[65]....
        /*0514*/ 	.word	0x000043d0
        /*0518*/ 	.word	0x000000ff
        /*051c*/ 	.word	0x000000c0
        /*0520*/ 	.short	0x010a
        /*0522*/ 	.byte	0x07
	.zero		1


	//   ....[66]....
        /*0524*/ 	.word	0x00004490
        /*0528*/ 	.word	0x000000ff
        /*052c*/ 	.word	0x00000000
        /*0530*/ 	.short	0x010a
        /*0532*/ 	.byte	0x05
	.zero		1


	//   ....[67]....
        /*0534*/ 	.word	0x000045e0
        /*0538*/ 	.word	0x000000ff
        /*053c*/ 	.word	0x00000000
        /*0540*/ 	.short	0x010a
        /*0542*/ 	.byte	0x07
	.zero		1


	//   ....[68]....
        /*0544*/ 	.word	0x00004d50
        /*0548*/ 	.word	0x000000ff
        /*054c*/ 	.word	0x00000000
        /*0550*/ 	.short	0x010a
        /*0552*/ 	.byte	0x04
	.zero		1


	//   ....[69]....
        /*0554*/ 	.word	0x00004df0
        /*0558*/ 	.word	0x000000ff
        /*055c*/ 	.word	0x00000000
        /*0560*/ 	.short	0x010a
        /*0562*/ 	.byte	0x05
	.zero		1


	//   ....[70]....
        /*0564*/ 	.word	0x00004e80
        /*0568*/ 	.word	0x000000ff
        /*056c*/ 	.word	0x00000000
        /*0570*/ 	.short	0x010a
        /*0572*/ 	.byte	0x05
	.zero		1


	//   ....[71]....
        /*0574*/ 	.word	0x00004f20
        /*0578*/ 	.word	0x00000002
        /*057c*/ 	.word	0x00000000
        /*0580*/ 	.short	0x010a
        /*0582*/ 	.byte	0xff
	.zero		1


	//   ....[72]....
        /*0584*/ 	.word	0x00004f60
        /*0588*/ 	.word	0x00000002
        /*058c*/ 	.word	0x00000000
        /*0590*/ 	.short	0x010a
        /*0592*/ 	.byte	0xff
	.zero		1


	//   ....[73]....
        /*0594*/ 	.word	0x00004fe0
        /*0598*/ 	.word	0x000000ff
        /*059c*/ 	.word	0x00000000
        /*05a0*/ 	.short	0x0101
        /*05a2*/ 	.byte	0x04
	.zero		1


	//   ....[74]....
        /*05a4*/ 	.word	0x00005020
        /*05a8*/ 	.word	0x000000ff
        /*05ac*/ 	.word	0x00000100
        /*05b0*/ 	.short	0x010a
        /*05b2*/ 	.byte	0x3e
	.zero		1


	//   ....[75]....
        /*05b4*/ 	.word	0x00005080
        /*05b8*/ 	.word	0x000000ff
        /*05bc*/ 	.word	0x00000000
        /*05c0*/ 	.short	0x0101
        /*05c2*/ 	.byte	0x04
	.zero		1


	//   ....[76]....
        /*05c4*/ 	.word	0x00005500
        /*05c8*/ 	.word	0x0000000c
        /*05cc*/ 	.word	0x00000080
        /*05d0*/ 	.short	0x010a
        /*05d2*/ 	.byte	0xff
	.zero		1


	//   ....[77]....
        /*05d4*/ 	.word	0x00005670
        /*05d8*/ 	.word	0x00000000
        /*05dc*/ 	.word	0x00000000
        /*05e0*/ 	.short	0x0101
        /*05e2*/ 	.byte	0xff
	.zero		1


	//   ....[78]....
        /*05e4*/ 	.word	0x00005af0
        /*05e8*/ 	.word	0x000000ff
        /*05ec*/ 	.word	0x00000078
        /*05f0*/ 	.short	0x010a
        /*05f2*/ 	.byte	0x1d
	.zero		1


	//   ....[79]....
        /*05f4*/ 	.word	0x00005cb0
        /*05f8*/ 	.word	0x000000ff
        /*05fc*/ 	.word	0x00000058
        /*0600*/ 	.short	0x010a
        /*0602*/ 	.byte	0x04
	.zero		1


	//   ....[80]....
        /*0604*/ 	.word	0x00005f00
        /*0608*/ 	.word	0x000000ff
        /*060c*/ 	.word	0x00000040
        /*0610*/ 	.short	0x010b
        /*0612*/ 	.byte	0x04
	.zero		1


	//   ....[81]....
        /*0614*/ 	.word	0x00005f10
        /*0618*/ 	.word	0x000000ff
        /*061c*/ 	.word	0x00000000
        /*0620*/ 	.short	0x0101
        /*0622*/ 	.byte	0x10
	.zero		1


	//   ....[82]....
        /*0624*/ 	.word	0x00005f20
        /*0628*/ 	.word	0x000000ff
        /*062c*/ 	.word	0x00000058
        /*0630*/ 	.short	0x010a
        /*0632*/ 	.byte	0x05
	.zero		1


	//   ....[83]....
        /*0634*/ 	.word	0x00006180
        /*0638*/ 	.word	0x000000ff
        /*063c*/ 	.word	0x00000040
        /*0640*/ 	.short	0x010b
        /*0642*/ 	.byte	0x05
	.zero		1


	//   ....[84]....
        /*0644*/ 	.word	0x00006190
        /*0648*/ 	.word	0x000000ff
        /*064c*/ 	.word	0x00000000
        /*0650*/ 	.short	0x0101
        /*0652*/ 	.byte	0x04
	.zero		1


	//   ....[85]....
        /*0654*/ 	.word	0x00006250
        /*0658*/ 	.word	0x000000ff
        /*065c*/ 	.word	0x00000000
        /*0660*/ 	.short	0x010a
        /*0662*/ 	.byte	0x04
	.zero		1


	//   ....[86]....
        /*0664*/ 	.word	0x000062e0
        /*0668*/ 	.word	0x000000ff
        /*066c*/ 	.word	0x00000000
        /*0670*/ 	.short	0x010a
        /*0672*/ 	.byte	0x05
	.zero		1


	//   ....[87]....
        /*0674*/ 	.word	0x00006380
        /*0678*/ 	.word	0x00000000
        /*067c*/ 	.word	0x00000000
        /*0680*/ 	.short	0x010a
        /*0682*/ 	.byte	0xff
	.zero		1


	//   ....[88]....
        /*0684*/ 	.word	0x00006720
        /*0688*/ 	.word	0x00000003
        /*068c*/ 	.word	0x00000080
        /*0690*/ 	.short	0x010a
        /*0692*/ 	.byte	0xff
	.zero		1


	//   ....[89]....
        /*0694*/ 	.word	0x000068a0
        /*0698*/ 	.word	0x00000000
        /*069c*/ 	.word	0x00000000
        /*06a0*/ 	.short	0x0101
        /*06a2*/ 	.byte	0xff
	.zero		1


	//   ....[90]....
        /*06a4*/ 	.word	0x00007410
        /*06a8*/ 	.word	0x00000000
        /*06ac*/ 	.word	0x00000040
        /*06b0*/ 	.short	0x010a
        /*06b2*/ 	.byte	0xff
	.zero		1


	//   ....[91]....
        /*06b4*/ 	.word	0x00007470
        /*06b8*/ 	.word	0x0000004c
        /*06bc*/ 	.word	0x000000a0
        /*06c0*/ 	.short	0x010a
        /*06c2*/ 	.byte	0xff
	.zero		1


	//   ....[92]....
        /*06c4*/ 	.word	0x00007560
        /*06c8*/ 	.word	0x00000000
        /*06cc*/ 	.word	0x00000040
        /*06d0*/ 	.short	0x010a
        /*06d2*/ 	.byte	0xff
	.zero		1


	//   ....[93]....
        /*06d4*/ 	.word	0x00007690
        /*06d8*/ 	.word	0x0000004c
        /*06dc*/ 	.word	0x000000a0
        /*06e0*/ 	.short	0x010a
        /*06e2*/ 	.byte	0xff
	.zero		1


	//   ....[94]....
        /*06e4*/ 	.word	0x00007f10
        /*06e8*/ 	.word	0x00000000
        /*06ec*/ 	.word	0x00000000
        /*06f0*/ 	.short	0x0101
        /*06f2*/ 	.byte	0xff
	.zero		1


	//   ....[95]....
        /*06f4*/ 	.word	0x00007f30
        /*06f8*/ 	.word	0x00000002
        /*06fc*/ 	.word	0x00000040
        /*0700*/ 	.short	0x010a
        /*0702*/ 	.byte	0xff
	.zero		1


	//   ....[96]....
        /*0704*/ 	.word	0x00008000
        /*0708*/ 	.word	0x00000002
        /*070c*/ 	.word	0x00000040
        /*0710*/ 	.short	0x010a
        /*0712*/ 	.byte	0xff
	.zero		1


	//   ....[97]....
        /*0714*/ 	.word	0x00008360
        /*0718*/ 	.word	0x0000004f
        /*071c*/ 	.word	0x00000000
        /*0720*/ 	.short	0x0101
        /*0722*/ 	.byte	0xff
	.zero		1


	//   ....[98]....
        /*0724*/ 	.word	0x00008a10
        /*0728*/ 	.word	0x00000002
        /*072c*/ 	.word	0x00000000
        /*0730*/ 	.short	0x0101
        /*0732*/ 	.byte	0xff
	.zero		1


	//   ....[99]....
        /*0734*/ 	.word	0x00008cd0
        /*0738*/ 	.word	0x000000ff
        /*073c*/ 	.word	0x00000000
        /*0740*/ 	.short	0x0101
        /*0742*/ 	.byte	0x06
	.zero		1


	//   ....[100]....
        /*0744*/ 	.word	0x00008cf0
        /*0748*/ 	.word	0x00000003
        /*074c*/ 	.word	0x000000f0
        /*0750*/ 	.short	0x010a
        /*0752*/ 	.byte	0xff
	.zero		1


	//   ....[101]....
        /*0754*/ 	.word	0x00008d50
        /*0758*/ 	.word	0x00000000
        /*075c*/ 	.word	0x00000020
        /*0760*/ 	.short	0x010a
        /*0762*/ 	.byte	0xff
	.zero		1


	//   ....[102]....
        /*0764*/ 	.word	0x00008db0
        /*0768*/ 	.word	0x00000000
        /*076c*/ 	.word	0x00000020
        /*0770*/ 	.short	0x010a
        /*0772*/ 	.byte	0xff
	.zero		1


	//   ....[103]....
        /*0774*/ 	.word	0x00008e00
        /*0778*/ 	.word	0x00000003
        /*077c*/ 	.word	0x00000080
        /*0780*/ 	.short	0x010a
        /*0782*/ 	.byte	0xff
	.zero		1


	//   ....[104]....
        /*0784*/ 	.word	0x00008e60
        /*0788*/ 	.word	0x00000000
        /*078c*/ 	.word	0x00000000
        /*0790*/ 	.short	0x010a
        /*0792*/ 	.byte	0xff
	.zero		1


	//   ....[105]....
        /*0794*/ 	.word	0x00008ec0
        /*0798*/ 	.word	0x00000000
        /*079c*/ 	.word	0x00000000
        /*07a0*/ 	.short	0x010a
        /*07a2*/ 	.byte	0xff
	.zero		1


	//   ....[106]....
        /*07a4*/ 	.word	0x00008f20
        /*07a8*/ 	.word	0x00000000
        /*07ac*/ 	.word	0x00000000
        /*07b0*/ 	.short	0x010a
        /*07b2*/ 	.byte	0xff
	.zero		1


	//   ....[107]....
        /*07b4*/ 	.word	0x00008f70
        /*07b8*/ 	.word	0x00000000
        /*07bc*/ 	.word	0x000000e0
        /*07c0*/ 	.short	0x010a
        /*07c2*/ 	.byte	0xff
	.zero		1


	//   ....[108]....
        /*07c4*/ 	.word	0x00008fd0
        /*07c8*/ 	.word	0x00000000
        /*07cc*/ 	.word	0x00000090
        /*07d0*/ 	.short	0x010a
        /*07d2*/ 	.byte	0xff
	.zero		1


	//   ....[109]....
        /*07d4*/ 	.word	0x00009020
        /*07d8*/ 	.word	0x00000000
        /*07dc*/ 	.word	0x00000080
        /*07e0*/ 	.short	0x010a
        /*07e2*/ 	.byte	0xff
	.zero		1


	//   ....[110]....
        /*07e4*/ 	.word	0x00009080
        /*07e8*/ 	.word	0x00000000
        /*07ec*/ 	.word	0x00000090
        /*07f0*/ 	.short	0x010a
        /*07f2*/ 	.byte	0xff
	.zero		1


	//   ....[111]....
        /*07f4*/ 	.word	0x000090e0
        /*07f8*/ 	.word	0x00000007
        /*07fc*/ 	.word	0x00000008
        /*0800*/ 	.short	0x010a
        /*0802*/ 	.byte	0xff
	.zero		1


	//   ....[112]....
        /*0804*/ 	.word	0x000091d0
        /*0808*/ 	.word	0x00000005
        /*080c*/ 	.word	0x00000008
        /*0810*/ 	.short	0x010a
        /*0812*/ 	.byte	0xff
	.zero		1


	//   ....[113]....
        /*0814*/ 	.word	0x00009220
        /*0818*/ 	.word	0x00000003
        /*081c*/ 	.word	0x00000080
        /*0820*/ 	.short	0x010a
        /*0822*/ 	.byte	0xff
	.zero		1


	//   ....[114]....
        /*0824*/ 	.word	0x00009290
        /*0828*/ 	.word	0x00000003
        /*082c*/ 	.word	0x000000c0
        /*0830*/ 	.short	0x010a
        /*0832*/ 	.byte	0xff
	.zero		1


	//   ....[115]....
        /*0834*/ 	.word	0x000092f0
        /*0838*/ 	.word	0x00000003
        /*083c*/ 	.word	0x00000000
        /*0840*/ 	.short	0x010a
        /*0842*/ 	.byte	0xff
	.zero		1


	//   ....[116]....
        /*0844*/ 	.word	0x00009350
        /*0848*/ 	.word	0x00000002
        /*084c*/ 	.word	0x00000000
        /*0850*/ 	.short	0x010a
        /*0852*/ 	.byte	0xff
	.zero		1


	//   ....[117]....
        /*0854*/ 	.word	0x000093b0
        /*0858*/ 	.word	0x00000002
        /*085c*/ 	.word	0x00000000
        /*0860*/ 	.short	0x010a
        /*0862*/ 	.byte	0xff
	.zero		1


	//   ....[118]....
        /*0864*/ 	.word	0x00009410
        /*0868*/ 	.word	0x00000002
        /*086c*/ 	.word	0x00000000
        /*0870*/ 	.short	0x010a
        /*0872*/ 	.byte	0xff
	.zero		1


	//   ....[119]....
        /*0874*/ 	.word	0x00009470
        /*0878*/ 	.word	0x00000002
        /*087c*/ 	.word	0x00000100
        /*0880*/ 	.short	0x010a
        /*0882*/ 	.byte	0xff
	.zero		1


	//   ....[120]....
        /*0884*/ 	.word	0x000094c0
        /*0888*/ 	.word	0x0000000c
        /*088c*/ 	.word	0x00000080
        /*0890*/ 	.short	0x010a
        /*0892*/ 	.byte	0xff
	.zero		1


	//   ....[121]....
        /*0894*/ 	.word	0x00009520
        /*0898*/ 	.word	0x00000000
        /*089c*/ 	.word	0x00000078
        /*08a0*/ 	.short	0x010a
        /*08a2*/ 	.byte	0xff
	.zero		1


	//   ....[122]....
        /*08a4*/ 	.word	0x00009580
        /*08a8*/ 	.word	0x00000000
        /*08ac*/ 	.word	0x00000058
        /*08b0*/ 	.short	0x010a
        /*08b2*/ 	.byte	0xff
	.zero		1


	//   ....[123]....
        /*08b4*/ 	.word	0x000095e0
        /*08b8*/ 	.word	0x00000009
        /*08bc*/ 	.word	0x00000058
        /*08c0*/ 	.short	0x010a
        /*08c2*/ 	.byte	0xff
	.zero		1


	//   ....[124]....
        /*08c4*/ 	.word	0x00009640
        /*08c8*/ 	.word	0x00000000
        /*08cc*/ 	.word	0x00000000
        /*08d0*/ 	.short	0x010a
        /*08d2*/ 	.byte	0xff
	.zero		1


	//   ....[125]....
        /*08d4*/ 	.word	0x000096a0
        /*08d8*/ 	.word	0x00000000
        /*08dc*/ 	.word	0x00000000
        /*08e0*/ 	.short	0x010a
        /*08e2*/ 	.byte	0xff
	.zero		1


	//   ....[126]....
        /*08e4*/ 	.word	0x000096f0
        /*08e8*/ 	.word	0x00000003
        /*08ec*/ 	.word	0x00000080
        /*08f0*/ 	.short	0x010a
        /*08f2*/ 	.byte	0xff
	.zero		1


	//   ....[127]....
        /*08f4*/ 	.word	0x00009740
        /*08f8*/ 	.word	0x00000000
        /*08fc*/ 	.word	0x00000040
        /*0900*/ 	.short	0x010a
        /*0902*/ 	.byte	0xff
	.zero		1


	//   ....[128]....
        /*0904*/ 	.word	0x00009790
        /*0908*/ 	.word	0x0000004c
        /*090c*/ 	.word	0x000000a0
        /*0910*/ 	.short	0x010a
        /*0912*/ 	.byte	0xff
	.zero		1


	//   ....[129]....
        /*0914*/ 	.word	0x000097e0
        /*0918*/ 	.word	0x00000002
        /*091c*/ 	.word	0x00000040
        /*0920*/ 	.short	0x010a
        /*0922*/ 	.byte	0xff
	.zero		1


	//----- nvinfo : EIATTR_NUM_MBARRIERS
	.align		4
.L_47:
        /*0924*/ 	.byte	0x03, 0x38
        /*0926*/ 	.short	0x0021


	//----- nvinfo : EIATTR_EXIT_INSTR_OFFSETS
	.align		4
        /*0928*/ 	.byte	0x04, 0x1c
        /*092a*/ 	.short	(.L_49 - .L_48)


	//   ....[0]....
.L_48:
        /*092c*/ 	.word	0x000033e0


	//   ....[1]....
        /*0930*/ 	.word	0x00003900


	//   ....[2]....
        /*0934*/ 	.word	0x00003960


	//   ....[3]....
        /*0938*/ 	.word	0x000052c0


	//   ....[4]....
        /*093c*/ 	.word	0x000063b0


	//   ....[5]....
        /*0940*/ 	.word	0x000063f0


	//   ....[6]....
        /*0944*/ 	.word	0x00008bc0


	//   ....[7]....
        /*0948*/ 	.word	0x00008c30


	//   ....[8]....
        /*094c*/ 	.word	0x00008c60


	//   ....[9]....
        /*0950*/ 	.word	0x00008ce0


	//----- nvinfo : EIATTR_MAX_THREADS
	.align		4
.L_49:
        /*0954*/ 	.byte	0x04, 0x05
        /*0956*/ 	.short	(.L_51 - .L_50)
.L_50:
        /*0958*/ 	.word	0x00000100
        /*095c*/ 	.word	0x00000001
        /*0960*/ 	.word	0x00000001


	//----- nvinfo : EIATTR_CRS_STACK_SIZE
	.align		4
.L_51:
        /*0964*/ 	.byte	0x04, 0x1e
        /*0966*/ 	.short	(.L_53 - .L_52)
.L_52:
        /*0968*/ 	.word	0x00000000


	//----- nvinfo : EIATTR_CBANK_PARAM_SIZE
	.align		4
.L_53:
        /*096c*/ 	.byte	0x03, 0x19
        /*096e*/ 	.short	0x0800


	//----- nvinfo : EIATTR_PARAM_CBANK
	.align		4
        /*0970*/ 	.byte	0x04, 0x0a
        /*0972*/ 	.short	(.L_55 - .L_54)
	.align		4
.L_54:
        /*0974*/ 	.word	index@(.nv.constant0._ZN7cutlass13device_kernelINS_4gemm6kernel13GemmUniversalIN4cute5tupleIJiiiiEEENS1_10collective13CollectiveMmaINS1_35MainloopSm100TmaUmmaWarpSpecializedILi4ELi2ELi4ENS5_IJNS4_1CILi4EEESB_NSA_ILi1EEEEEEEENS5_IJNSA_ILi128EEENSA_ILi64EEESF_EEENS_10tfloat32_tENS5_IJlSC_lEEESI_SJ_NS4_8TiledMMAINS4_8MMA_AtomIJNS4_23SM100_MMA_TF32_2x1SM_SSISI_SI_fLi128ELi64ELNS4_4UMMA5MajorE0ELSO_0ELNSN_7ScaleInE0ELSP_0EEEEEENS4_6LayoutINS5_IJSC_SC_SC_EEENS5_IJNSA_ILi0EEESU_SU_EEEEENS5_IJNS4_10UnderscoreESX_SX_EEEEENS4_28SM100_TMA_2SM_LOAD_MULTICASTENS4_14ComposedLayoutINS4_7SwizzleILi3ELi4ELi3EEENS4_18smem_ptr_flag_bitsILi32EEENSS_INS5_IJNSA_ILi8EEENSA_ILi32EEEEEENS5_IJS17_SC_EEEEEEEvNS4_8identityES10_S1B_vS1C_EENS_8epilogue10collective18CollectiveEpilogueINS1E_23Sm100TmaWarpSpecializedILi3ELi2ELi16ELb1ELb0EEEJNS5_IJSG_SG_SF_EEENS5_IJNSS_ISG_SC_EENSS_INS5_IJNSA_ILi16EEENSA_ILi2EEEEEENS5_IJSC_S17_EEEEEEEESI_SJ_SI_SJ_NS1E_6fusion15FusionCallbacksIS1I_NS1R_17LinearCombinationISI_fSI_fLNS_15FloatRoundStyleE2EEES1J_S1Q_JEEENS4_5SM1004TMEM4LOAD26SM100_TMEM_LOAD_32dp32b16xENS4_13SM90_TMA_LOADENS11_INS12_ILi2ELi4ELi3EEES15_NSS_INS5_IJS16_S1L_EEENS5_IJS1L_SC_EEEEEEENS4_39AutoVectorizingCopyWithAssumedAlignmentILi128EEENS4_14SM90_TMA_STOREES26_S28_S28_EEEvvEEEEvNT_6ParamsE)
        /*0978*/ 	.short	0x0380
        /*097a*/ 	.short	0x0800


	//----- nvinfo : EIATTR_SW_WAR
	.align		4
.L_55:
        /*097c*/ 	.byte	0x04, 0x36
        /*097e*/ 	.short	(.L_57 - .L_56)
.L_56:
        /*0980*/ 	.word	0x00000008
.L_57:


//--------------------- .nv.callgraph             --------------------------
	.section	.nv.callgraph,"",@"SHT_CUDA_CALLGRAPH"
	.align	4
	.sectionentsize	8
	.align		4
        /*0000*/ 	.word	0x00000000
	.align		4
        /*0004*/ 	.word	0xffffffff
	.align		4
        /*0008*/ 	.word	index@(_ZN7cutlass13device_kernelINS_4gemm6kernel13GemmUniversalIN4cute5tupleIJiiiiEEENS1_10collective13CollectiveMmaINS1_35MainloopSm100TmaUmmaWarpSpecializedILi4ELi2ELi4ENS5_IJNS4_1CILi4EEESB_NSA_ILi1EEEEEEEENS5_IJNSA_ILi128EEENSA_ILi64EEESF_EEENS_10tfloat32_tENS5_IJlSC_lEEESI_SJ_NS4_8TiledMMAINS4_8MMA_AtomIJNS4_23SM100_MMA_TF32_2x1SM_SSISI_SI_fLi128ELi64ELNS4_4UMMA5MajorE0ELSO_0ELNSN_7ScaleInE0ELSP_0EEEEEENS4_6LayoutINS5_IJSC_SC_SC_EEENS5_IJNSA_ILi0EEESU_SU_EEEEENS5_IJNS4_10UnderscoreESX_SX_EEEEENS4_28SM100_TMA_2SM_LOAD_MULTICASTENS4_14ComposedLayoutINS4_7SwizzleILi3ELi4ELi3EEENS4_18smem_ptr_flag_bitsILi32EEENSS_INS5_IJNSA_ILi8EEENSA_ILi32EEEEEENS5_IJS17_SC_EEEEEEEvNS4_8identityES10_S1B_vS1C_EENS_8epilogue10collective18CollectiveEpilogueINS1E_23Sm100TmaWarpSpecializedILi3ELi2ELi16ELb1ELb0EEEJNS5_IJSG_SG_SF_EEENS5_IJNSS_ISG_SC_EENSS_INS5_IJNSA_ILi16EEENSA_ILi2EEEEEENS5_IJSC_S17_EEEEEEEESI_SJ_SI_SJ_NS1E_6fusion15FusionCallbacksIS1I_NS1R_17LinearCombinationISI_fSI_fLNS_15FloatRoundStyleE2EEES1J_S1Q_JEEENS4_5SM1004TMEM4LOAD26SM100_TMEM_LOAD_32dp32b16xENS4_13SM90_TMA_LOADENS11_INS12_ILi2ELi4ELi3EEES15_NSS_INS5_IJS16_S1L_EEENS5_IJS1L_SC_EEEEEEENS4_39AutoVectorizingCopyWithAssumedAlignmentILi128EEENS4_14SM90_TMA_STOREES26_S28_S28_EEEvvEEEEvNT_6ParamsE)
	.align		4
        /*000c*/ 	.word	index@(__assertfail)
	.align		4
        /*0010*/ 	.word	0x00000000
	.align		4
        /*0014*/ 	.word	0xfffffffe
	.align		4
        /*0018*/ 	.word	0x00000000
	.align		4
        /*001c*/ 	.word	0xfffffffd
	.align		4
        /*0020*/ 	.word	0x00000000
	.align		4
        /*0024*/ 	.word	0xfffffffc


//--------------------- .nv.constant4             --------------------------
	.section	.nv.constant4,"a",@progbits
	.align	8
	.align		8
.nv.constant4:
        /*0000*/ 	.dword	__assertfail
	.align		8
        /*0008*/ 	.dword	__unnamed_1
	.align		8
        /*0010*/ 	.dword	__unnamed_2
	.align		8
        /*0018*/ 	.dword	_ZN40_INTERNAL_66c4c48c_4_k_cu_dbd6591c_277204cuda3std3__45__cpo5beginE
	.align		8
        /*0020*/ 	.dword	_ZN40_INTERNAL_66c4c48c_4_k_cu_dbd6591c_277204cuda3std3__45__cpo3endE
	.align		8
        /*0028*/ 	.dword	_ZN40_INTERNAL_66c4c48c_4_k_cu_dbd6591c_277204cuda3std3__45__cpo6cbeginE
	.align		8
        /*0030*/ 	.dword	_ZN40_INTERNAL_66c4c48c_4_k_cu_dbd6591c_277204cuda3std3__45__cpo4cendE
	.align		8
        /*0038*/ 	.dword	_ZN40_INTERNAL_66c4c48c_4_k_cu_dbd6591c_277204cuda3std3__442_GLOBAL__N__66c4c48c_4_k_cu_dbd6591c_277206ignoreE
	.align		8
        /*0040*/ 	.dword	_ZN40_INTERNAL_66c4c48c_4_k_cu_dbd6591c_277204cuda3std3__419piecewise_constructE
	.align		8
        /*0048*/ 	.dword	_ZN40_INTERNAL_66c4c48c_4_k_cu_dbd6591c_277204cuda3std3__48in_placeE
	.align		8
        /*0050*/ 	.dword	_ZN40_INTERNAL_66c4c48c_4_k_cu_dbd6591c_277204cuda3std6ranges3__45__cpo4swapE
	.align		8
        /*0058*/ 	.dword	_ZN40_INTERNAL_66c4c48c_4_k_cu_dbd6591c_277204cuda3std6ranges3__45__cpo9iter_moveE
	.align		8
        /*0060*/ 	.dword	_ZN40_INTERNAL_66c4c48c_4_k_cu_dbd6591c_277204cute7productE
	.align		8
        /*0068*/ 	.dword	_ZN40_INTERNAL_66c4c48c_4_k_cu_dbd6591c_277204cute1_E
	.align		8
        /*0070*/ 	.dword	$str$25
	.align		8
        /*0078*/ 	.dword	$str$26
	.align		8
        /*0080*/ 	.dword	$str$27
	.align		8
        /*0088*/ 	.dword	$str$28


//--------------------- .text._ZN7cutlass13device_kernelINS_4gemm6kernel13GemmUniversalIN4cute5tupleIJiiiiEEENS1_10collective13CollectiveMmaINS1_35MainloopSm100TmaUmmaWarpSpecializedILi4ELi2ELi4ENS5_IJNS4_1CILi4EEESB_NSA_ILi1EEEEEEEENS5_IJNSA_ILi128EEENSA_ILi64EEESF_EEENS_10tfloat32_tENS5_IJlSC_lEEESI_SJ_NS4_8TiledMMAINS4_8MMA_AtomIJNS4_23SM100_MMA_TF32_2x1SM_SSISI_SI_fLi128ELi64ELNS4_4UMMA5MajorE0ELSO_0ELNSN_7ScaleInE0ELSP_0EEEEEENS4_6LayoutINS5_IJSC_SC_SC_EEENS5_IJNSA_ILi0EEESU_SU_EEEEENS5_IJNS4_10UnderscoreESX_SX_EEEEENS4_28SM100_TMA_2SM_LOAD_MULTICASTENS4_14ComposedLayoutINS4_7SwizzleILi3ELi4ELi3EEENS4_18smem_ptr_flag_bitsILi32EEENSS_INS5_IJNSA_ILi8EEENSA_ILi32EEEEEENS5_IJS17_SC_EEEEEEEvNS4_8identityES10_S1B_vS1C_EENS_8epilogue10collective18CollectiveEpilogueINS1E_23Sm100TmaWarpSpecializedILi3ELi2ELi16ELb1ELb0EEEJNS5_IJSG_SG_SF_EEENS5_IJNSS_ISG_SC_EENSS_INS5_IJNSA_ILi16EEENSA_ILi2EEEEEENS5_IJSC_S17_EEEEEEEESI_SJ_SI_SJ_NS1E_6fusion15FusionCallbacksIS1I_NS1R_17LinearCombinationISI_fSI_fLNS_15FloatRoundStyleE2EEES1J_S1Q_JEEENS4_5SM1004TMEM4LOAD26SM100_TMEM_LOAD_32dp32b16xENS4_13SM90_TMA_LOADENS11_INS12_ILi2ELi4ELi3EEES15_NSS_INS5_IJS16_S1L_EEENS5_IJS1L_SC_EEEEEEENS4_39AutoVectorizingCopyWithAssumedAlignmentILi128EEENS4_14SM90_TMA_STOREES26_S28_S28_EEEvvEEEEvNT_6ParamsE --------------------------
	.section	.text._ZN7cutlass13device_kernelINS_4gemm6kernel13GemmUniversalIN4cute5tupleIJiiiiEEENS1_10collective13CollectiveMmaINS1_35MainloopSm100TmaUmmaWarpSpecializedILi4ELi2ELi4ENS5_IJNS4_1CILi4EEESB_NSA_ILi1EEEEEEEENS5_IJNSA_ILi128EEENSA_ILi64EEESF_EEENS_10tfloat32_tENS5_IJlSC_lEEESI_SJ_NS4_8TiledMMAINS4_8MMA_AtomIJNS4_23SM100_MMA_TF32_2x1SM_SSISI_SI_fLi128ELi64ELNS4_4UMMA5MajorE0ELSO_0ELNSN_7ScaleInE0ELSP_0EEEEEENS4_6LayoutINS5_IJSC_SC_SC_EEENS5_IJNSA_ILi0EEESU_SU_EEEEENS5_IJNS4_10UnderscoreESX_SX_EEEEENS4_28SM100_TMA_2SM_LOAD_MULTICASTENS4_14ComposedLayoutINS4_7SwizzleILi3ELi4ELi3EEENS4_18smem_ptr_flag_bitsILi32EEENSS_INS5_IJNSA_ILi8EEENSA_ILi32EEEEEENS5_IJS17_SC_EEEEEEEvNS4_8identityES10_S1B_vS1C_EENS_8epilogue10collective18CollectiveEpilogueINS1E_23Sm100TmaWarpSpecializedILi3ELi2ELi16ELb1ELb0EEEJNS5_IJSG_SG_SF_EEENS5_IJNSS_ISG_SC_EENSS_INS5_IJNSA_ILi16EEENSA_ILi2EEEEEENS5_IJSC_S17_EEEEEEEESI_SJ_SI_SJ_NS1E_6fusion15FusionCallbacksIS1I_NS1R_17LinearCombinationISI_fSI_fLNS_15FloatRoundStyleE2EEES1J_S1Q_JEEENS4_5SM1004TMEM4LOAD26SM100_TMEM_LOAD_32dp32b16xENS4_13SM90_TMA_LOADENS11_INS12_ILi2ELi4ELi3EEES15_NSS_INS5_IJS16_S1L_EEENS5_IJS1L_SC_EEEEEEENS4_39AutoVectorizingCopyWithAssumedAlignmentILi128EEENS4_14SM90_TMA_STOREES26_S28_S28_EEEvvEEEEvNT_6ParamsE,"ax",@progbits
	.align	128
.text._ZN7cutlass13device_kernelINS_4gemm6kernel13GemmUniversalIN4cute5tupleIJiiiiEEENS1_10collective13CollectiveMmaINS1_35MainloopSm100TmaUmmaWarpSpecializedILi4ELi2ELi4ENS5_IJNS4_1CILi4EEESB_NSA_ILi1EEEEEEEENS5_IJNSA_ILi128EEENSA_ILi64EEESF_EEENS_10tfloat32_tENS5_IJlSC_lEEESI_SJ_NS4_8TiledMMAINS4_8MMA_AtomIJNS4_23SM100_MMA_TF32_2x1SM_SSISI_SI_fLi128ELi64ELNS4_4UMMA5MajorE0ELSO_0ELNSN_7ScaleInE0ELSP_0EEEEEENS4_6LayoutINS5_IJSC_SC_SC_EEENS5_IJNSA_ILi0EEESU_SU_EEEEENS5_IJNS4_10UnderscoreESX_SX_EEEEENS4_28SM100_TMA_2SM_LOAD_MULTICASTENS4_14ComposedLayoutINS4_7SwizzleILi3ELi4ELi3EEENS4_18smem_ptr_flag_bitsILi32EEENSS_INS5_IJNSA_ILi8EEENSA_ILi32EEEEEENS5_IJS17_SC_EEEEEEEvNS4_8identityES10_S1B_vS1C_EENS_8epilogue10collective18CollectiveEpilogueINS1E_23Sm100TmaWarpSpecializedILi3ELi2ELi16ELb1ELb0EEEJNS5_IJSG_SG_SF_EEENS5_IJNSS_ISG_SC_EENSS_INS5_IJNSA_ILi16EEENSA_ILi2EEEEEENS5_IJSC_S17_EEEEEEEESI_SJ_SI_SJ_NS1E_6fusion15FusionCallbacksIS1I_NS1R_17LinearCombinationISI_fSI_fLNS_15FloatRoundStyleE2EEES1J_S1Q_JEEENS4_5SM1004TMEM4LOAD26SM100_TMEM_LOAD_32dp32b16xENS4_13SM90_TMA_LOADENS11_INS12_ILi2ELi4ELi3EEES15_NSS_INS5_IJS16_S1L_EEENS5_IJS1L_SC_EEEEEEENS4_39AutoVectorizingCopyWithAssumedAlignmentILi128EEENS4_14SM90_TMA_STOREES26_S28_S28_EEEvvEEEEvNT_6ParamsE:
        .type           _ZN7cutlass13device_kernelINS_4gemm6kernel13GemmUniversalIN4cute5tupleIJiiiiEEENS1_10collective13CollectiveMmaINS1_35MainloopSm100TmaUmmaWarpSpecializedILi4ELi2ELi4ENS5_IJNS4_1CILi4EEESB_NSA_ILi1EEEEEEEENS5_IJNSA_ILi128EEENSA_ILi64EEESF_EEENS_10tfloat32_tENS5_IJlSC_lEEESI_SJ_NS4_8TiledMMAINS4_8MMA_AtomIJNS4_23SM100_MMA_TF32_2x1SM_SSISI_SI_fLi128ELi64ELNS4_4UMMA5MajorE0ELSO_0ELNSN_7ScaleInE0ELSP_0EEEEEENS4_6LayoutINS5_IJSC_SC_SC_EEENS5_IJNSA_ILi0EEESU_SU_EEEEENS5_IJNS4_10UnderscoreESX_SX_EEEEENS4_28SM100_TMA_2SM_LOAD_MULTICASTENS4_14ComposedLayoutINS4_7SwizzleILi3ELi4ELi3EEENS4_18smem_ptr_flag_bitsILi32EEENSS_INS5_IJNSA_ILi8EEENSA_ILi32EEEEEENS5_IJS17_SC_EEEEEEEvNS4_8identityES10_S1B_vS1C_EENS_8epilogue10collective18CollectiveEpilogueINS1E_23Sm100TmaWarpSpecializedILi3ELi2ELi16ELb1ELb0EEEJNS5_IJSG_SG_SF_EEENS5_IJNSS_ISG_SC_EENSS_INS5_IJNSA_ILi16EEENSA_ILi2EEEEEENS5_IJSC_S17_EEEEEEEESI_SJ_SI_SJ_NS1E_6fusion15FusionCallbacksIS1I_NS1R_17LinearCombinationISI_fSI_fLNS_15FloatRoundStyleE2EEES1J_S1Q_JEEENS4_5SM1004TMEM4LOAD26SM100_TMEM_LOAD_32dp32b16xENS4_13SM90_TMA_LOADENS11_INS12_ILi2ELi4ELi3EEES15_NSS_INS5_IJS16_S1L_EEENS5_IJS1L_SC_EEEEEEENS4_39AutoVectorizingCopyWithAssumedAlignmentILi128EEENS4_14SM90_TMA_STOREES26_S28_S28_EEEvvEEEEvNT_6ParamsE,@function
        .size           _ZN7cutlass13device_kernelINS_4gemm6kernel13GemmUniversalIN4cute5tupleIJiiiiEEENS1_10collective13CollectiveMmaINS1_35MainloopSm100TmaUmmaWarpSpecializedILi4ELi2ELi4ENS5_IJNS4_1CILi4EEESB_NSA_ILi1EEEEEEEENS5_IJNSA_ILi128EEENSA_ILi64EEESF_EEENS_10tfloat32_tENS5_IJlSC_lEEESI_SJ_NS4_8TiledMMAINS4_8MMA_AtomIJNS4_23SM100_MMA_TF32_2x1SM_SSISI_SI_fLi128ELi64ELNS4_4UMMA5MajorE0ELSO_0ELNSN_7ScaleInE0ELSP_0EEEEEENS4_6LayoutINS5_IJSC_SC_SC_EEENS5_IJNSA_ILi0EEESU_SU_EEEEENS5_IJNS4_10UnderscoreESX_SX_EEEEENS4_28SM100_TMA_2SM_LOAD_MULTICASTENS4_14ComposedLayoutINS4_7SwizzleILi3ELi4ELi3EEENS4_18smem_ptr_flag_bitsILi32EEENSS_INS5_IJNSA_ILi8EEENSA_ILi32EEEEEENS5_IJS17_SC_EEEEEEEvNS4_8identityES10_S1B_vS1C_EENS_8epilogue10collective18CollectiveEpilogueINS1E_23Sm100TmaWarpSpecializedILi3ELi2ELi16ELb1ELb0EEEJNS5_IJSG_SG_SF_EEENS5_IJNSS_ISG_SC_EENSS_INS5_IJNSA_ILi16EEENSA_ILi2EEEEEENS5_IJSC_S17_EEEEEEEESI_SJ_SI_SJ_NS1E_6fusion15FusionCallbacksIS1I_NS1R_17LinearCombinationISI_fSI_fLNS_15FloatRoundStyleE2EEES1J_S1Q_JEEENS4_5SM1004TMEM4LOAD26SM100_TMEM_LOAD_32dp32b16xENS4_13SM90_TMA_LOADENS11_INS12_ILi2ELi4ELi3EEES15_NSS_INS5_IJS16_S1L_EEENS5_IJS1L_SC_EEEEEEENS4_39AutoVectorizingCopyWithAssumedAlignmentILi128EEENS4_14SM90_TMA_STOREES26_S28_S28_EEEvvEEEEvNT_6ParamsE,(.L_x_179 - _ZN7cutlass13device_kernelINS_4gemm6kernel13GemmUniversalIN4cute5tupleIJiiiiEEENS1_10collective13CollectiveMmaINS1_35MainloopSm100TmaUmmaWarpSpecializedILi4ELi2ELi4ENS5_IJNS4_1CILi4EEESB_NSA_ILi1EEEEEEEENS5_IJNSA_ILi128EEENSA_ILi64EEESF_EEENS_10tfloat32_tENS5_IJlSC_lEEESI_SJ_NS4_8TiledMMAINS4_8MMA_AtomIJNS4_23SM100_MMA_TF32_2x1SM_SSISI_SI_fLi128ELi64ELNS4_4UMMA5MajorE0ELSO_0ELNSN_7ScaleInE0ELSP_0EEEEEENS4_6LayoutINS5_IJSC_SC_SC_EEENS5_IJNSA_ILi0EEESU_SU_EEEEENS5_IJNS4_10UnderscoreESX_SX_EEEEENS4_28SM100_TMA_2SM_LOAD_MULTICASTENS4_14ComposedLayoutINS4_7SwizzleILi3ELi4ELi3EEENS4_18smem_ptr_flag_bitsILi32EEENSS_INS5_IJNSA_ILi8EEENSA_ILi32EEEEEENS5_IJS17_SC_EEEEEEEvNS4_8identityES10_S1B_vS1C_EENS_8epilogue10collective18CollectiveEpilogueINS1E_23Sm100TmaWarpSpecializedILi3ELi2ELi16ELb1ELb0EEEJNS5_IJSG_SG_SF_EEENS5_IJNSS_ISG_SC_EENSS_INS5_IJNSA_ILi16EEENSA_ILi2EEEEEENS5_IJSC_S17_EEEEEEEESI_SJ_SI_SJ_NS1E_6fusion15FusionCallbacksIS1I_NS1R_17LinearCombinationISI_fSI_fLNS_15FloatRoundStyleE2EEES1J_S1Q_JEEENS4_5SM1004TMEM4LOAD26SM100_TMEM_LOAD_32dp32b16xENS4_13SM90_TMA_LOADENS11_INS12_ILi2ELi4ELi3EEES15_NSS_INS5_IJS16_S1L_EEENS5_IJS1L_SC_EEEEEEENS4_39AutoVectorizingCopyWithAssumedAlignmentILi128EEENS4_14SM90_TMA_STOREES26_S28_S28_EEEvvEEEEvNT_6ParamsE)
        .other          _ZN7cutlass13device_kernelINS_4gemm6kernel13GemmUniversalIN4cute5tupleIJiiiiEEENS1_10collective13CollectiveMmaINS1_35MainloopSm100TmaUmmaWarpSpecializedILi4ELi2ELi4ENS5_IJNS4_1CILi4EEESB_NSA_ILi1EEEEEEEENS5_IJNSA_ILi128EEENSA_ILi64EEESF_EEENS_10tfloat32_tENS5_IJlSC_lEEESI_SJ_NS4_8TiledMMAINS4_8MMA_AtomIJNS4_23SM100_MMA_TF32_2x1SM_SSISI_SI_fLi128ELi64ELNS4_4UMMA5MajorE0ELSO_0ELNSN_7ScaleInE0ELSP_0EEEEEENS4_6LayoutINS5_IJSC_SC_SC_EEENS5_IJNSA_ILi0EEESU_SU_EEEEENS5_IJNS4_10UnderscoreESX_SX_EEEEENS4_28SM100_TMA_2SM_LOAD_MULTICASTENS4_14ComposedLayoutINS4_7SwizzleILi3ELi4ELi3EEENS4_18smem_ptr_flag_bitsILi32EEENSS_INS5_IJNSA_ILi8EEENSA_ILi32EEEEEENS5_IJS17_SC_EEEEEEEvNS4_8identityES10_S1B_vS1C_EENS_8epilogue10collective18CollectiveEpilogueINS1E_23Sm100TmaWarpSpecializedILi3ELi2ELi16ELb1ELb0EEEJNS5_IJSG_SG_SF_EEENS5_IJNSS_ISG_SC_EENSS_INS5_IJNSA_ILi16EEENSA_ILi2EEEEEENS5_IJSC_S17_EEEEEEEESI_SJ_SI_SJ_NS1E_6fusion15FusionCallbacksIS1I_NS1R_17LinearCombinationISI_fSI_fLNS_15FloatRoundStyleE2EEES1J_S1Q_JEEENS4_5SM1004TMEM4LOAD26SM100_TMEM_LOAD_32dp32b16xENS4_13SM90_TMA_LOADENS11_INS12_ILi2ELi4ELi3EEES15_NSS_INS5_IJS16_S1L_EEENS5_IJS1L_SC_EEEEEEENS4_39AutoVectorizingCopyWithAssumedAlignmentILi128EEENS4_14SM90_TMA_STOREES26_S28_S28_EEEvvEEEEvNT_6ParamsE,@"STO_CUDA_ENTRY STV_DEFAULT"
_ZN7cutlass13device_kernelINS_4gemm6kernel13GemmUniversalIN4cute5tupleIJiiiiEEENS1_10collective13CollectiveMmaINS1_35MainloopSm100TmaUmmaWarpSpecializedILi4ELi2ELi4ENS5_IJNS4_1CILi4EEESB_NSA_ILi1EEEEEEEENS5_IJNSA_ILi128EEENSA_ILi64EEESF_EEENS_10tfloat32_tENS5_IJlSC_lEEESI_SJ_NS4_8TiledMMAINS4_8MMA_AtomIJNS4_23SM100_MMA_TF32_2x1SM_SSISI_SI_fLi128ELi64ELNS4_4UMMA5MajorE0ELSO_0ELNSN_7ScaleInE0ELSP_0EEEEEENS4_6LayoutINS5_IJSC_SC_SC_EEENS5_IJNSA_ILi0EEESU_SU_EEEEENS5_IJNS4_10UnderscoreESX_SX_EEEEENS4_28SM100_TMA_2SM_LOAD_MULTICASTENS4_14ComposedLayoutINS4_7SwizzleILi3ELi4ELi3EEENS4_18smem_ptr_flag_bitsILi32EEENSS_INS5_IJNSA_ILi8EEENSA_ILi32EEEEEENS5_IJS17_SC_EEEEEEEvNS4_8identityES10_S1B_vS1C_EENS_8epilogue10collective18CollectiveEpilogueINS1E_23Sm100TmaWarpSpecializedILi3ELi2ELi16ELb1ELb0EEEJNS5_IJSG_SG_SF_EEENS5_IJNSS_ISG_SC_EENSS_INS5_IJNSA_ILi16EEENSA_ILi2EEEEEENS5_IJSC_S17_EEEEEEEESI_SJ_SI_SJ_NS1E_6fusion15FusionCallbacksIS1I_NS1R_17LinearCombinationISI_fSI_fLNS_15FloatRoundStyleE2EEES1J_S1Q_JEEENS4_5SM1004TMEM4LOAD26SM100_TMEM_LOAD_32dp32b16xENS4_13SM90_TMA_LOADENS11_INS12_ILi2ELi4ELi3EEES15_NSS_INS5_IJS16_S1L_EEENS5_IJS1L_SC_EEEEEEENS4_39AutoVectorizingCopyWithAssumedAlignmentILi128EEENS4_14SM90_TMA_STOREES26_S28_S28_EEEvvEEEEvNT_6ParamsE:
[----:B------:R-:W1:Y:S01]  /*0000*/  LDC R1, c[0x0][0x37c] ;  /* 0x0000df00ff017b82 */ /* 0x000e620000000800 */
[----:B------:R-:W2:Y:S01]  /*0010*/  S2R R67, SR_TID.X ;  /* 0x0000000000437919 */ /* 0x000ea20000002100 */
[----:B------:R-:W3:Y:S06]  /*0020*/  LDCU.64 UR8, c[0x0][0x890] ;  /* 0x00011200ff0877ac */ /* 0x000eec0008000a00 */
[----:B------:R-:W4:Y:S01]  /*0030*/  S2UR UR4, SR_CgaCtaId ;  /* 0x00000000000479c3 */ /* 0x000f220000008800 */
[----:B------:R-:W-:Y:S02]  /*0040*/  PRMT R60, RZ, 0x7610, R60 ;  /* 0x00007610ff3c7816 */ /* 0x000fe4000000003c */
[----:B------:R-:W-:-:S02]  /*0050*/  ELECT P0, URZ, PT ;  /* 0x0000000000ff782f */ /* 0x000fc40003800000 */
[----:B---3--:R-:W-:-:S04]  /*0060*/  ISETP.NE.U32.AND P1, PT, RZ, UR8, PT ;  /* 0x00000008ff007c0c */ /* 0x008fc8000bf25070 */
[----:B------:R-:W-:Y:S01]  /*0070*/  ISETP.NE.AND.EX P2, PT, RZ, UR9, PT, P1 ;  /* 0x00000009ff007c0c */ /* 0x000fe2000bf45310 */
[----:B----4-:R-:W-:Y:S01]  /*0080*/  IMAD.U32 R64, RZ, RZ, UR4 ;  /* 0x00000004ff407e24 */ /* 0x010fe2000f8e00ff */
[----:B------:R-:W-:Y:S02]  /*0090*/  ULOP3.LUT UR5, UR4, 0x1, URZ, 0xc0, !UPT ;  /* 0x0000000104057892 */ /* 0x000fe4000f8ec0ff */
[----:B------:R-:W-:Y:S01]  /*00a0*/  ULOP3.LUT UR4, UR4, 0x1, URZ, 0x3c, !UPT ;  /* 0x0000000104047892 */ /* 0x000fe2000f8e3cff */
[----:B--2---:R-:W-:-:S03]  /*00b0*/  SHF.R.U32.HI R61, RZ, 0x5, R67 ;  /* 0x00000005ff3d7819 */ /* 0x004fc60000011643 */
[----:B------:R-:W-:Y:S02]  /*00c0*/  IMAD.U32 R2, RZ, RZ, UR5 ;  /* 0x00000005ff027e24 */ /* 0x000fe4000f8e00ff */
[----:B------:R-:W2:Y:S02]  /*00d0*/  SHFL.IDX PT, R0, R61, RZ, 0x1f ;  /* 0x00001fff3d007589 */ /* 0x000ea400000e0000 */
[----:B--2---:R-:W-:Y:S01]  /*00e0*/  R2UR UR24, R0 ;  /* 0x00000000001872ca */ /* 0x004fe200000e0000 */
[----:B------:R-:W-:Y:S01]  /*00f0*/  IMAD.U32 R0, RZ, RZ, UR4 ;  /* 0x00000004ff007e24 */ /* 0x000fe2000f8e00ff */
[----:B-1----:R-:W-:-:S13]  /*0100*/  @P2 BRA `(.L_x_0) ;  /* 0x0000000000302947 */ /* 0x002fda0003800000 */
[----:B------:R-:W1:Y:S02]  /*0110*/  LDCU.64 UR4, c[0x0][0x888] ;  /* 0x00011100ff0477ac */ /* 0x000e640008000a00 */
[----:B-1----:R-:W-:-:S04]  /*0120*/  UISETP.NE.U32.AND UP0, UPT, UR4, URZ, UPT ;  /* 0x000000ff0400728c */ /* 0x002fc8000bf05070 */
[----:B------:R-:W-:-:S09]  /*0130*/  UISETP.NE.AND.EX UP0, UPT, UR5, URZ, UPT, UP0 ;  /* 0x000000ff0500728c */ /* 0x000fd2000bf05300 */
[----:B------:R-:W-:Y:S05]  /*0140*/  BRA.U !UP0, `(.L_x_1) ;  /* 0x0000000108147547 */ /* 0x000fea000b800000 */
[----:B------:R-:W1:Y:S01]  /*0150*/  LDC.64 R4, c[0x0][0x888] ;  /* 0x00022200ff047b82 */ /* 0x000e620000000a00 */
[----:B------:R-:W1:Y:S02]  /*0160*/  LDCU.64 UR4, c[0x0][0x358] ;  /* 0x00006b00ff0477ac */ /* 0x000e640008000a00 */
[----:B-1----:R1:W5:Y:S01]  /*0170*/  LDG.E R27, desc[UR4][R4.64] ;  /* 0x00000004041b7981 */ /* 0x002362000c1e1900 */
[----:B------:R-:W-:Y:S01]  /*0180*/  HFMA2 R60, -RZ, RZ, 0, 5.9604644775390625e-08 ;  /* 0x00000001ff3c7431 */ /* 0x000fe200000001ff */
[----:B------:R-:W-:Y:S05]  /*0190*/  BRA `(.L_x_0) ;  /* 0x00000000000c7947 */ /* 0x000fea0003800000 */
.L_x_1:
[----:B------:R-:W1:Y:S01]  /*01a0*/  LDCU UR4, c[0x0][0x880] ;  /* 0x00011000ff0477ac */ /* 0x000e620008000800 */
[----:B------:R-:W-:Y:S01]  /*01b0*/  HFMA2 R60, -RZ, RZ, 0, 5.9604644775390625e-08 ;  /* 0x00000001ff3c7431 */ /* 0x000fe200000001ff */
[----:B-1----:R-:W-:-:S07]  /*01c0*/  MOV R27, UR4 ;  /* 0x00000004001b7c02 */ /* 0x002fce0008000f00 */
.L_x_0:
[----:B------:R-:W2:Y:S02]  /*01d0*/  LDCU.64 UR4, c[0x0][0x8b0] ;  /* 0x00011600ff0477ac */ /* 0x000ea40008000a00 */
[----:B--2---:R-:W-:-:S04]  /*01e0*/  UISETP.NE.U32.AND UP0, UPT, UR4, URZ, UPT ;  /* 0x000000ff0400728c */ /* 0x004fc8000bf05070 */
[----:B------:R-:W-:-:S09]  /*01f0*/  UISETP.NE.AND.EX UP0, UPT, UR5, URZ, UPT, UP0 ;  /* 0x000000ff0500728c */ /* 0x000fd2000bf05300 */
[----:B------:R-:W-:Y:S05]  /*0200*/  BRA.U UP0, `(.L_x_2) ;  /* 0x0000000100287547 */ /* 0x000fea000b800000 */
[----:B------:R-:W2:Y:S02]  /*0210*/  LDCU.64 UR4, c[0x0][0x8a8] ;  /* 0x00011500ff0477ac */ /* 0x000ea40008000a00 */
[----:B--2---:R-:W-:-:S04]  /*0220*/  UISETP.NE.U32.AND UP0, UPT, UR4, URZ, UPT ;  /* 0x000000ff0400728c */ /* 0x004fc8000bf05070 */
[----:B------:R-:W-:-:S09]  /*0230*/  UISETP.NE.AND.EX UP0, UPT, UR5, URZ, UPT, UP0 ;  /* 0x000000ff0500728c */ /* 0x000fd2000bf05300 */
[----:B------:R-:W-:Y:S05]  /*0240*/  BRA.U !UP0, `(.L_x_3) ;  /* 0x0000000108107547 */ /* 0x000fea000b800000 */
[----:B------:R-:W2:Y:S01]  /*0250*/  LDC.64 R24, c[0x0][0x8a8] ;  /* 0x00022a00ff187b82 */ /* 0x000ea20000000a00 */
[----:B------:R-:W2:Y:S02]  /*0260*/  LDCU.64 UR4, c[0x0][0x358] ;  /* 0x00006b00ff0477ac */ /* 0x000ea40008000a00 */
[----:B--2---:R2:W5:Y:S01]  /*0270*/  LDG.E R24, desc[UR4][R24.64] ;  /* 0x0000000418187981 */ /* 0x004562000c1e1900 */
[----:B------:R-:W-:Y:S05]  /*0280*/  BRA `(.L_x_2) ;  /* 0x0000000000087947 */ /* 0x000fea0003800000 */
.L_x_3:
[----:B------:R-:W2:Y:S02]  /*0290*/  LDCU UR4, c[0x0][0x8a0] ;  /* 0x00011400ff0477ac */ /* 0x000ea40008000800 */
[----:B--2---:R-:W-:Y:S02]  /*02a0*/  MOV R24, UR4 ;  /* 0x0000000400187c02 */ /* 0x004fe40008000f00 */
.L_x_2:
[----:B------:R-:W-:Y:S01]  /*02b0*/  IMAD.U32 R3, RZ, RZ, UR24 ;  /* 0x00000018ff037e24 */ /* 0x000fe2000f8e00ff */
[----:B------:R-:W-:Y:S04]  /*02c0*/  BSSY.RECONVERGENT B0, `(.L_x_4) ;  /* 0x000000c000007945 */ /* 0x000fe80003800200 */
[C---:B------:R-:W-:Y:S02]  /*02d0*/  ISETP.NE.OR P3, PT, R3.reuse, 0x1, !P0 ;  /* 0x000000010300780c */ /* 0x040fe40004765670 */
[----:B------:R-:W-:-:S11]  /*02e0*/  ISETP.NE.OR P2, PT, R3, 0x3, !P0 ;  /* 0x000000030300780c */ /* 0x000fd60004745670 */
[----:B------:R-:W-:Y:S05]  /*02f0*/  @P3 BRA `(.L_x_5) ;  /* 0x0000000000203947 */ /* 0x000fea0003800000 */
[----:B------:R-:W3:Y:S02]  /*0300*/  LDCU.64 UR4, c[0x0][0x348] ;  /* 0x00006900ff0477ac */ /* 0x000ee40008000a00 */
[----:B---3--:R-:W-:Y:S02]  /*0310*/  UIADD3 UR6, UP1, UPT, UR4, 0x80, URZ ;  /* 0x0000008004067890 */ /* 0x008fe4000ff3e0ff */
[----:B------:R-:W-:Y:S02]  /*0320*/  UIADD3 UR4, UP0, UPT, UR4, 0x180, URZ ;  /* 0x0000018004047890 */ /* 0x000fe4000ff1e0ff */
[----:B------:R-:W-:Y:S02]  /*0330*/  UIADD3.X UR7, UPT, UPT, URZ, UR5, URZ, UP1, !UPT ;  /* 0x00000005ff077290 */ /* 0x000fe40008ffe4ff */
[----:B------:R-:W-:-:S07]  /*0340*/  UIADD3.X UR5, UPT, UPT, URZ, UR5, URZ, UP0, !UPT ;  /* 0x00000005ff057290 */ /* 0x000fce00087fe4ff */
[----:B------:R3:W-:Y:S02]  /*0350*/  UTMACCTL.PF [UR6] ;  /* 0x00000000060079b9 */ /* 0x0007e40008040000 */
[----:B------:R3:W-:Y:S02]  /*0360*/  UTMACCTL.PF [UR4] ;  /* 0x00000000040079b9 */ /* 0x0007e40008040000 */
[----:B---3--:R-:W-:Y:S01]  /*0370*/  NOP ;  /* 0x0000000000007918 */ /* 0x008fe20000000000 */
.L_x_5:
[----:B------:R-:W-:Y:S05]  /*0380*/  BSYNC.RECONVERGENT B0 ;  /* 0x0000000000007941 */ /* 0x000fea0003800200 */
.L_x_4:
[----:B------:R-:W-:Y:S04]  /*0390*/  BSSY.RECONVERGENT B0, `(.L_x_6) ;  /* 0x000000a000007945 */ /* 0x000fe80003800200 */
        /* <DEDUP_REMOVED lines=9> */
.L_x_7:
[----:B------:R-:W-:Y:S05]  /*0430*/  BSYNC.RECONVERGENT B0 ;  /* 0x0000000000007941 */ /* 0x000fea0003800200 */
.L_x_6:
[----:B------:R-:W3:Y:S01]  /*0440*/  LDCU.64 UR4, c[0x0][0x888] ;  /* 0x00011100ff0477ac */ /* 0x000ee20008000a00 */
[----:B------:R-:W-:Y:S01]  /*0450*/  ISETP.NE.AND.EX P1, PT, RZ, UR9, PT, P1 ;  /* 0x00000009ff007c0c */ /* 0x000fe2000bf25310 */
[----:B------:R-:W-:Y:S01]  /*0460*/  UPLOP3.LUT UP3, UPT, UPT, UPT, UPT, 0x80, 0x8 ;  /* 0x000000000008789c */ /* 0x000fe20003f6f070 */
[----:B---3--:R-:W-:-:S04]  /*0470*/  ISETP.NE.U32.AND P2, PT, RZ, UR4, PT ;  /* 0x00000004ff007c0c */ /* 0x008fc8000bf45070 */
[----:B------:R-:W-:-:S13]  /*0480*/  ISETP.NE.AND.EX P2, PT, RZ, UR5, PT, P2 ;  /* 0x00000005ff007c0c */ /* 0x000fda000bf45320 */
[----:B------:R-:W-:Y:S05]  /*0490*/  @P2 BRA P1, `(.L_x_8) ;  /* 0x0000000000282947 */ /* 0x000fea0000800000 */
[----:B------:R-:W-:Y:S01]  /*04a0*/  UISETP.NE.U32.AND UP0, UPT, UR8, URZ, UPT ;  /* 0x000000ff0800728c */ /* 0x000fe2000bf05070 */
[----:B-----5:R-:W-:Y:S01]  /*04b0*/  FSETP.NEU.AND P1, PT, R27, RZ, PT ;  /* 0x000000ff1b00720b */ /* 0x020fe20003f2d000 */
[----:B------:R-:W-:Y:S02]  /*04c0*/  UISETP.NE.U32.AND UP2, UPT, UR4, URZ, UPT ;  /* 0x000000ff0400728c */ /* 0x000fe4000bf45070 */
[----:B------:R-:W-:Y:S02]  /*04d0*/  UISETP.NE.AND.EX UP1, UPT, UR9, URZ, UPT, UP0 ;  /* 0x000000ff0900728c */ /* 0x000fe4000bf25300 */
[----:B------:R-:W-:-:S04]  /*04e0*/  UISETP.NE.AND.EX UP0, UPT, UR5, URZ, UPT, UP2 ;  /* 0x000000ff0500728c */ /* 0x000fc8000bf05320 */
[----:B------:R-:W-:-:S04]  /*04f0*/  USEL UR4, URZ, 0xffffffff, UP0 ;  /* 0xffffffffff047887 */ /* 0x000fc80008000000 */
[----:B------:R-:W-:Y:S01]  /*0500*/  VOTEU.ANY UP0, P1 ;  /* 0x0000000000ff7886 */ /* 0x000fe20000800100 */
[----:B------:R-:W-:-:S04]  /*0510*/  @!UP1 USEL UR4, URZ, 0xffffffff, UP0 ;  /* 0xffffffffff049887 */ /* 0x000fc80008000000 */
[----:B------:R-:W-:-:S04]  /*0520*/  ULOP3.LUT UR4, UR4, 0x1, URZ, 0xc0, !UPT ;  /* 0x0000000104047892 */ /* 0x000fc8000f8ec0ff */
[----:B------:R-:W-:-:S11]  /*0530*/  UISETP.NE.U32.AND UP3, UPT, UR4, 0x1, UPT ;  /* 0x000000010400788c */ /* 0x000fd6000bf65070 */
.L_x_8:
[----:B------:R-:W3:Y:S01]  /*0540*/  SHFL.IDX PT, R3, R61, RZ, 0x1f ;  /* 0x00001fff3d037589 */ /* 0x000ee200000e0000 */
[----:B------:R-:W-:Y:S01]  /*0550*/  R2UR UR4, R2 ;  /* 0x00000000020472ca */ /* 0x000fe200000e0000 */
[----:B------:R-:W-:-:S04]  /*0560*/  UISETP.NE.AND UP0, UPT, UR24, 0x2, UPT ;  /* 0x000000021800788c */ /* 0x000fc8000bf05270 */
[----:B------:R-:W-:-:S08]  /*0570*/  USEL UR53, URZ, 0x1, UP0 ;  /* 0x00000001ff357887 */ /* 0x000fd00008000000 */
[----:B------:R-:W-:-:S06]  /*0580*/  UISETP.EQ.AND UP1, UPT, UR4, URZ, !UP0 ;  /* 0x000000ff0400728c */ /* 0x000fcc000c722270 */
[----:B------:R-:W-:Y:S02]  /*0590*/  PLOP3.LUT P4, PT, P0, PT, UP1, 0x80, 0x8 ;  /* 0x000000000008781c */ /* 0x000fe4000078f018 */
[----:B---3--:R-:W-:-:S13]  /*05a0*/  ISETP.NE.AND P1, PT, R3, RZ, PT ;  /* 0x000000ff0300720c */ /* 0x008fda0003f25270 */
[----:B------:R-:W-:Y:S05]  /*05b0*/  @P1 BRA `(.L_x_9) ;  /* 0x0000000000581947 */ /* 0x000fea0003800000 */
[----:B------:R-:W-:Y:S01]  /*05c0*/  R2UR UR5, R64 ;  /* 0x00000000400572ca */ /* 0x000fe200000e0000 */
[----:B------:R-:W-:Y:S01]  /*05d0*/  UMOV UR4, 0x400 ;  /* 0x0000040000047882 */ /* 0x000fe20000000000 */
[----:B------:R-:W-:Y:S01]  /*05e0*/  UMOV UR8, 0x1 ;  /* 0x0000000100087882 */ /* 0x000fe20000000000 */
[----:B------:R-:W-:Y:S01]  /*05f0*/  UMOV UR6, 0x5 ;  /* 0x0000000500067882 */ /* 0x000fe20000000000 */
[----:B------:R-:W-:-:S04]  /*0600*/  UIADD3 UR8, UPT, UPT, -UR8, 0x100000, URZ ;  /* 0x0010000008087890 */ /* 0x000fc8000fffe1ff */
[----:B------:R-:W-:Y:S02]  /*0610*/  USHF.L.U32 UR9, UR8, 0xb, URZ ;  /* 0x0000000b08097899 */ /* 0x000fe400080006ff */
[----:B------:R-:W-:Y:S02]  /*0620*/  USHF.L.U32 UR8, UR8, 0x1, URZ ;  /* 0x0000000108087899 */ /* 0x000fe400080006ff */
[----:B------:R-:W-:-:S04]  /*0630*/  UIADD3 UR6, UPT, UPT, -UR6, 0x100000, URZ ;  /* 0x0010000006067890 */ /* 0x000fc8000fffe1ff */
[----:B------:R-:W-:Y:S02]  /*0640*/  USHF.L.U32 UR7, UR6, 0xb, URZ ;  /* 0x0000000b06077899 */ /* 0x000fe400080006ff */
[----:B------:R-:W-:Y:S01]  /*0650*/  USHF.L.U32 UR6, UR6, 0x1, URZ ;  /* 0x0000000106067899 */ /* 0x000fe200080006ff */
[----:B------:R-:W-:Y:S01]  /*0660*/  ELECT P1, URZ, PT ;  /* 0x0000000000ff782f */ /* 0x000fe20003820000 */
[----:B------:R-:W-:Y:S01]  /*0670*/  ULEA UR4, UR5, UR4, 0x18 ;  /* 0x0000000405047291 */ /* 0x000fe2000f8ec0ff */
[----:B------:R-:W3:Y:S11]  /*0680*/  FENCE.VIEW.ASYNC.S ;  /* 0x00000000000073c6 */ /* 0x000ef60000000000 */
[----:B---3--:R3:W4:Y:S01]  /*0690*/  SYNCS.EXCH.64 URZ, [UR4], UR8 ;  /* 0x0000000804ff75b2 */ /* 0x0087220008000100 */
[----:B------:R3:W1:Y:S01]  /*06a0*/  SYNCS.EXCH.64 URZ, [UR4+0x20], UR6 ;  /* 0x0000200604ff75b2 */ /* 0x0006620008000100 */
[----:B------:R3:W1:Y:S01]  /*06b0*/  SYNCS.EXCH.64 URZ, [UR4+0x8], UR8 ;  /* 0x0000080804ff75b2 */ /* 0x0006620008000100 */
[----:B------:R3:W1:Y:S01]  /*06c0*/  SYNCS.EXCH.64 URZ, [UR4+0x28], UR6 ;  /* 0x0000280604ff75b2 */ /* 0x0006620008000100 */
[----:B------:R3:W1:Y:S01]  /*06d0*/  SYNCS.EXCH.64 URZ, [UR4+0x10], UR8 ;  /* 0x0000100804ff75b2 */ /* 0x0006620008000100 */
[----:B------:R3:W1:Y:S01]  /*06e0*/  SYNCS.EXCH.64 URZ, [UR4+0x30], UR6 ;  /* 0x0000300604ff75b2 */ /* 0x0006620008000100 */
[----:B------:R3:W1:Y:S01]  /*06f0*/  SYNCS.EXCH.64 URZ, [UR4+0x18], UR8 ;  /* 0x0000180804ff75b2 */ /* 0x0006620008000100 */
[----:B------:R3:W1:Y:S01]  /*0700*/  SYNCS.EXCH.64 URZ, [UR4+0x38], UR6 ;  /* 0x0000380604ff75b2 */ /* 0x0006620008000100 */
[----:B------:R-:W-:Y:S01]  /*0710*/  NOP ;  /* 0x0000000000007918 */ /* 0x000fe20000000000 */
.L_x_9:
[----:B------:R-:W2:Y:S01]  /*0720*/  SHFL.IDX PT, R3, R61, RZ, 0x1f ;  /* 0x00001fff3d037589 */ /* 0x000ea200000e0000 */
[----:B------:R-:W-:Y:S01]  /*0730*/  NOP ;  /* 0x0000000000007918 */ /* 0x000fe20000000000 */
[----:B--2---:R-:W-:-:S13]  /*0740*/  ISETP.NE.AND P1, PT, R3, 0x1, PT ;  /* 0x000000010300780c */ /* 0x004fda0003f25270 */
[----:B------:R-:W-:Y:S05]  /*0750*/  @P1 BRA `(.L_x_10) ;  /* 0x0000000000501947 */ /* 0x000fea0003800000 */
[----:B------:R-:W-:Y:S01]  /*0760*/  R2UR UR5, R64 ;  /* 0x00000000400572ca */ /* 0x000fe200000e0000 */
[----:B---3--:R-:W-:Y:S01]  /*0770*/  UMOV UR4, 0x400 ;  /* 0x0000040000047882 */ /* 0x008fe20000000000 */
        /* <DEDUP_REMOVED lines=10> */
[----:B------:R-:W2:Y:S11]  /*0820*/  FENCE.VIEW.ASYNC.S ;  /* 0x00000000000073c6 */ /* 0x000eb60000000000 */
[----:B--2---:R2:W3:Y:S01]  /*0830*/  SYNCS.EXCH.64 URZ, [UR4+0x40], UR8 ;  /* 0x0000400804ff75b2 */ /* 0x0044e20008000100 */
[----:B------:R2:W1:Y:S01]  /*0840*/  SYNCS.EXCH.64 URZ, [UR4+0x58], UR6 ;  /* 0x0000580604ff75b2 */ /* 0x0004620008000100 */
[----:B------:R2:W1:Y:S01]  /*0850*/  SYNCS.EXCH.64 URZ, [UR4+0x48], UR8 ;  /* 0x0000480804ff75b2 */ /* 0x0004620008000100 */
[----:B------:R2:W1:Y:S01]  /*0860*/  SYNCS.EXCH.64 URZ, [UR4+0x60], UR6 ;  /* 0x0000600604ff75b2 */ /* 0x0004620008000100 */
[----:B------:R2:W1:Y:S01]  /*0870*/  SYNCS.EXCH.64 URZ, [UR4+0x50], UR8 ;  /* 0x0000500804ff75b2 */ /* 0x0004620008000100 */
[----:B------:R2:W1:Y:S01]  /*0880*/  SYNCS.EXCH.64 URZ, [UR4+0x68], UR6 ;  /* 0x0000680604ff75b2 */ /* 0x0004620008000100 */
[----:B------:R-:W-:Y:S01]  /*0890*/  NOP ;  /* 0x0000000000007918 */ /* 0x000fe20000000000 */
.L_x_10:
[----:B------:R-:W4:Y:S01]  /*08a0*/  SHFL.IDX PT, R3, R61, RZ, 0x1f ;  /* 0x00001fff3d037589 */ /* 0x000f2200000e0000 */
[----:B------:R-:W-:Y:S01]  /*08b0*/  NOP ;  /* 0x0000000000007918 */ /* 0x000fe20000000000 */
[----:B----4-:R-:W-:-:S13]  /*08c0*/  ISETP.NE.AND P1, PT, R3, 0x3, PT ;  /* 0x000000030300780c */ /* 0x010fda0003f25270 */
[----:B------:R-:W-:Y:S05]  /*08d0*/  @P1 BRA `(.L_x_11) ;  /* 0x0000000000301947 */ /* 0x000fea0003800000 */
[----:B------:R-:W-:Y:S01]  /*08e0*/  R2UR UR5, R64 ;  /* 0x00000000400572ca */ /* 0x000fe200000e0000 */
[----:B--23--:R-:W-:Y:S01]  /*08f0*/  UMOV UR6, 0x400 ;  /* 0x0000040000067882 */ /* 0x00cfe20000000000 */
[----:B------:R-:W-:Y:S01]  /*0900*/  UMOV UR4, 0x20 ;  /* 0x0000002000047882 */ /* 0x000fe20000000000 */
[----:B------:R-:W-:-:S10]  /*0910*/  ELECT P1, URZ, PT ;  /* 0x0000000000ff782f */ /* 0x000fd40003820000 */
[----:B------:R-:W-:Y:S02]  /*0920*/  ULEA UR6, UR5, UR6, 0x18 ;  /* 0x0000000605067291 */ /* 0x000fe4000f8ec0ff */
[----:B------:R-:W-:-:S04]  /*0930*/  UIADD3 UR4, UPT, UPT, -UR4, 0x100000, URZ ;  /* 0x0010000004047890 */ /* 0x000fc8000fffe1ff */
[----:B------:R-:W-:Y:S02]  /*0940*/  USHF.L.U32 UR5, UR4, 0xb, URZ ;  /* 0x0000000b04057899 */ /* 0x000fe400080006ff */
[----:B------:R-:W-:Y:S01]  /*0950*/  USHF.L.U32 UR4, UR4, 0x1, URZ ;  /* 0x0000000104047899 */ /* 0x000fe200080006ff */
[----:B------:R-:W2:Y:S11]  /*0960*/  FENCE.VIEW.ASYNC.S ;  /* 0x00000000000073c6 */ /* 0x000eb60000000000 */
[----:B--2---:R4:W2:Y:S01]  /*0970*/  SYNCS.EXCH.64 URZ, [UR6+0x70], UR4 ;  /* 0x0000700406ff75b2 */ /* 0x0048a20008000100 */
[----:B------:R4:W3:Y:S02]  /*0980*/  SYNCS.EXCH.64 URZ, [UR6+0x78], UR4 ;  /* 0x0000780406ff75b2 */ /* 0x0008e40008000100 */
[----:B----4-:R-:W-:Y:S01]  /*0990*/  NOP ;  /* 0x0000000000007918 */ /* 0x010fe20000000000 */
.L_x_11:
[----:B------:R-:W4:Y:S01]  /*09a0*/  SHFL.IDX PT, R3, R61, RZ, 0x1f ;  /* 0x00001fff3d037589 */ /* 0x000f2200000e0000 */
[----:B------:R-:W-:Y:S01]  /*09b0*/  NOP ;  /* 0x0000000000007918 */ /* 0x000fe20000000000 */
[----:B----4-:R-:W-:-:S13]  /*09c0*/  ISETP.NE.AND P1, PT, R3, 0x4, PT ;  /* 0x000000040300780c */ /* 0x010fda0003f25270 */
[----:B------:R-:W-:Y:S05]  /*09d0*/  @P1 BRA `(.L_x_12) ;  /* 0x00000000004c1947 */ /* 0x000fea0003800000 */
[----:B------:R-:W-:Y:S01]  /*09e0*/  R2UR UR5, R64 ;  /* 0x00000000400572ca */ /* 0x000fe200000e0000 */
[----:B--23--:R-:W-:Y:S01]  /*09f0*/  UMOV UR4, 0xe20 ;  /* 0x00000e2000047882 */ /* 0x00cfe20000000000 */
[----:B------:R-:W-:Y:S01]  /*0a00*/  UMOV UR6, 0x400 ;  /* 0x0000040000067882 */ /* 0x000fe20000000000 */
[----:B------:R-:W-:Y:S01]  /*0a10*/  USEL UR4, UR4, 0xc20, UP3 ;  /* 0x00000c2004047887 */ /* 0x000fe20009800000 */
[----:B------:R-:W-:Y:S01]  /*0a20*/  UMOV UR8, 0x1 ;  /* 0x0000000100087882 */ /* 0x000fe20000000000 */
[----:B------:R-:W-:Y:S01]  /*0a30*/  ELECT P1, URZ, PT ;  /* 0x0000000000ff782f */ /* 0x000fe20003820000 */
[----:B------:R-:W-:-:S04]  /*0a40*/  UIADD3 UR8, UPT, UPT, -UR8, 0x100000, URZ ;  /* 0x0010000008087890 */ /* 0x000fc8000fffe1ff */
[----:B------:R-:W-:Y:S02]  /*0a50*/  USHF.L.U32 UR9, UR8, 0xb, URZ ;  /* 0x0000000b08097899 */ /* 0x000fe400080006ff */
[----:B------:R-:W-:Y:S02]  /*0a60*/  USHF.L.U32 UR8, UR8, 0x1, URZ ;  /* 0x0000000108087899 */ /* 0x000fe400080006ff */
[----:B------:R-:W-:Y:S02]  /*0a70*/  ULEA UR6, UR5, UR6, 0x18 ;  /* 0x0000000605067291 */ /* 0x000fe4000f8ec0ff */
[----:B------:R-:W-:-:S04]  /*0a80*/  UIADD3 UR4, UPT, UPT, -UR4, 0x100000, URZ ;  /* 0x0010000004047890 */ /* 0x000fc8000fffe1ff */
[----:B------:R-:W-:Y:S02]  /*0a90*/  USHF.L.U32 UR5, UR4, 0xb, URZ ;  /* 0x0000000b04057899 */ /* 0x000fe400080006ff */
[----:B------:R-:W-:Y:S01]  /*0aa0*/  USHF.L.U32 UR4, UR4, 0x1, URZ ;  /* 0x0000000104047899 */ /* 0x000fe200080006ff */
[----:B------:R-:W2:Y:S03]  /*0ab0*/  FENCE.VIEW.ASYNC.S ;  /* 0x00000000000073c6 */ /* 0x000ea60000000000 */
[----:B--2---:R4:W2:Y:S08]  /*0ac0*/  SYNCS.EXCH.64 URZ, [UR6+0x80], UR8 ;  /* 0x0000800806ff75b2 */ /* 0x0048b00008000100 */
[----:B------:R4:W3:Y:S01]  /*0ad0*/  SYNCS.EXCH.64 URZ, [UR6+0x90], UR4 ;  /* 0x0000900406ff75b2 */ /* 0x0008e20008000100 */
[----:B------:R4:W1:Y:S01]  /*0ae0*/  SYNCS.EXCH.64 URZ, [UR6+0x88], UR8 ;  /* 0x0000880806ff75b2 */ /* 0x0008620008000100 */
[----:B------:R4:W1:Y:S02]  /*0af0*/  SYNCS.EXCH.64 URZ, [UR6+0x98], UR4 ;  /* 0x0000980406ff75b2 */ /* 0x0008640008000100 */
[----:B----4-:R-:W-:Y:S01]  /*0b00*/  NOP ;  /* 0x0000000000007918 */ /* 0x010fe20000000000 */
.L_x_12:
[----:B------:R-:W4:Y:S01]  /*0b10*/  SHFL.IDX PT, R3, R61, RZ, 0x1f ;  /* 0x00001fff3d037589 */ /* 0x000f2200000e0000 */
[----:B------:R-:W-:Y:S01]  /*0b20*/  NOP ;  /* 0x0000000000007918 */ /* 0x000fe20000000000 */
[----:B----4-:R-:W-:-:S13]  /*0b30*/  ISETP.NE.AND P1, PT, R3, 0x5, PT ;  /* 0x000000050300780c */ /* 0x010fda0003f25270 */
[----:B------:R-:W-:Y:S05]  /*0b40*/  @P1 BRA `(.L_x_13) ;  /* 0x0000000000581947 */ /* 0x000fea0003800000 */
[----:B------:R-:W-:Y:S01]  /*0b50*/  R2UR UR5, R64 ;  /* 0x00000000400572ca */ /* 0x000fe200000e0000 */
[----:B--23--:R-:W-:Y:S01]  /*0b60*/  UMOV UR4, 0x400 ;  /* 0x0000040000047882 */ /* 0x00cfe20000000000 */
        /* <DEDUP_REMOVED lines=11> */
[----:B--2---:R4:W2:Y:S01]  /*0c20*/  SYNCS.EXCH.64 URZ, [UR4+0xa0], UR6 ;  /* 0x0000a00604ff75b2 */ /* 0x0048a20008000100 */
[----:B------:R4:W3:Y:S01]  /*0c30*/  SYNCS.EXCH.64 URZ, [UR4+0xc0], UR8 ;  /* 0x0000c00804ff75b2 */ /* 0x0008e20008000100 */
[----:B------:R4:W1:Y:S01]  /*0c40*/  SYNCS.EXCH.64 URZ, [UR4+0xa8], UR6 ;  /* 0x0000a80604ff75b2 */ /* 0x0008620008000100 */
[----:B------:R4:W1:Y:S01]  /*0c50*/  SYNCS.EXCH.64 URZ, [UR4+0xc8], UR8 ;  /* 0x0000c80804ff75b2 */ /* 0x0008620008000100 */
[----:B------:R4:W1:Y:S01]  /*0c60*/  SYNCS.EXCH.64 URZ, [UR4+0xb0], UR6 ;  /* 0x0000b00604ff75b2 */ /* 0x0008620008000100 */
[----:B------:R4:W1:Y:S01]  /*0c70*/  SYNCS.EXCH.64 URZ, [UR4+0xd0], UR8 ;  /* 0x0000d00804ff75b2 */ /* 0x0008620008000100 */
[----:B------:R4:W1:Y:S01]  /*0c80*/  SYNCS.EXCH.64 URZ, [UR4+0xb8], UR6 ;  /* 0x0000b80604ff75b2 */ /* 0x0008620008000100 */
[----:B------:R4:W1:Y:S02]  /*0c90*/  SYNCS.EXCH.64 URZ, [UR4+0xd8], UR8 ;  /* 0x0000d80804ff75b2 */ /* 0x0008640008000100 */
[----:B----4-:R-:W-:Y:S01]  /*0ca0*/  NOP ;  /* 0x0000000000007918 */ /* 0x010fe20000000000 */
.L_x_13:
[----:B------:R-:W4:Y:S01]  /*0cb0*/  SHFL.IDX PT, R3, R61, RZ, 0x1f ;  /* 0x00001fff3d037589 */ /* 0x000f2200000e0000 */
[----:B------:R-:W-:Y:S01]  /*0cc0*/  ISETP.NE.OR P0, PT, RZ, UR24, !P0 ;  /* 0x00000018ff007c0c */ /* 0x000fe2000c705670 */
[----:B------:R-:W-:Y:S01]  /*0cd0*/  NOP ;  /* 0x0000000000007918 */ /* 0x000fe20000000000 */
[----:B----4-:R-:W-:-:S13]  /*0ce0*/  ISETP.NE.AND P1, PT, R3, 0x3, PT ;  /* 0x000000030300780c */ /* 0x010fda0003f25270 */
[----:B------:R-:W-:Y:S05]  /*0cf0*/  @P1 BRA `(.L_x_14) ;  /* 0x0000000000381947 */ /* 0x000fea0003800000 */
[----:B------:R-:W-:Y:S01]  /*0d00*/  R2UR UR5, R64 ;  /* 0x00000000400572ca */ /* 0x000fe200000e0000 */
[----:B--23--:R-:W-:Y:S01]  /*0d10*/  UMOV UR4, 0x400 ;  /* 0x0000040000047882 */ /* 0x00cfe20000000000 */
[----:B------:R-:W-:Y:S01]  /*0d20*/  UMOV UR6, 0x20 ;  /* 0x0000002000067882 */ /* 0x000fe20000000000 */
[----:B------:R-:W-:Y:S01]  /*0d30*/  ELECT P1, URZ, PT ;  /* 0x0000000000ff782f */ /* 0x000fe20003820000 */
[----:B------:R-:W-:-:S04]  /*0d40*/  UIADD3 UR6, UPT, UPT, -UR6, 0x100000, URZ ;  /* 0x0010000006067890 */ /* 0x000fc8000fffe1ff */
[----:B------:R-:W-:Y:S02]  /*0d50*/  USHF.L.U32 UR7, UR6, 0xb, URZ ;  /* 0x0000000b06077899 */ /* 0x000fe400080006ff */
[----:B------:R-:W-:-:S03]  /*0d60*/  USHF.L.U32 UR6, UR6, 0x1, URZ ;  /* 0x0000000106067899 */ /* 0x000fc600080006ff */
[----:B------:R-:W-:Y:S01]  /*0d70*/  ULEA UR4, UR5, UR4, 0x18 ;  /* 0x0000000405047291 */ /* 0x000fe2000f8ec0ff */
[----:B------:R-:W2:Y:S11]  /*0d80*/  FENCE.VIEW.ASYNC.S ;  /* 0x00000000000073c6 */ /* 0x000eb60000000000 */
[----:B--2---:R4:W2:Y:S01]  /*0d90*/  SYNCS.EXCH.64 URZ, [UR4+0xe0], UR6 ;  /* 0x0000e00604ff75b2 */ /* 0x0048a20008000100 */
[----:B------:R4:W3:Y:S01]  /*0da0*/  SYNCS.EXCH.64 URZ, [UR4+0xf0], UR6 ;  /* 0x0000f00604ff75b2 */ /* 0x0008e20008000100 */
[----:B------:R4:W1:Y:S01]  /*0db0*/  SYNCS.EXCH.64 URZ, [UR4+0xe8], UR6 ;  /* 0x0000e80604ff75b2 */ /* 0x0008620008000100 */
[----:B------:R4:W1:Y:S02]  /*0dc0*/  SYNCS.EXCH.64 URZ, [UR4+0xf8], UR6 ;  /* 0x0000f80604ff75b2 */ /* 0x0008640008000100 */
[----:B----4-:R-:W-:Y:S01]  /*0dd0*/  NOP ;  /* 0x0000000000007918 */ /* 0x010fe20000000000 */
.L_x_14:
[----:B--23--:R-:W-:Y:S01]  /*0de0*/  R2UR UR7, R64 ;  /* 0x00000000400772ca */ /* 0x00cfe200000e0000 */
[----:B------:R-:W-:Y:S01]  /*0df0*/  VOTEU.ALL UP0, P0 ;  /* 0x0000000000ff7886 */ /* 0x000fe20000000000 */
[----:B------:R-:W-:Y:S01]  /*0e00*/  UMOV UR4, 0x20 ;  /* 0x0000002000047882 */ /* 0x000fe20000000000 */
[----:B------:R-:W2:Y:S01]  /*0e10*/  LDCU UR29, c[0x0][0x36c] ;  /* 0x00006d80ff1d77ac */ /* 0x000ea20008000800 */
[----:B------:R-:W-:Y:S01]  /*0e20*/  NOP ;  /* 0x0000000000007918 */ /* 0x000fe20000000000 */
[----:B-1----:R-:W-:Y:S01]  /*0e30*/  LOP3.LUT R5, R67, 0x1f, RZ, 0xc0, !PT ;  /* 0x0000001f43057812 */ /* 0x002fe200078ec0ff */
[----:B------:R-:W-:Y:S01]  /*0e40*/  @!UP0 UMOV UR6, 0x400 ;  /* 0x0000040000068882 */ /* 0x000fe20000000000 */
[----:B------:R-:W-:-:S04]  /*0e50*/  @!UP0 UIADD3 UR4, UPT, UPT, -UR4, 0x100000, URZ ;  /* 0x0010000004048890 */ /* 0x000fc8000fffe1ff */
[----:B------:R-:W-:Y:S02]  /*0e60*/  @!UP0 USHF.L.U32 UR5, UR4, 0xb, URZ ;  /* 0x0000000b04058899 */ /* 0x000fe400080006ff */
[----:B------:R-:W-:Y:S02]  /*0e70*/  @!UP0 USHF.L.U32 UR4, UR4, 0x1, URZ ;  /* 0x0000000104048899 */ /* 0x000fe400080006ff */
[----:B------:R-:W-:Y:S02]  /*0e80*/  UISETP.NE.AND UP4, UPT, UR24, URZ, UPT ;  /* 0x000000ff1800728c */ /* 0x000fe4000bf85270 */
[----:B------:R-:W-:Y:S01]  /*0e90*/  @!UP0 ULEA UR6, UR7, UR6, 0x18 ;  /* 0x0000000607068291 */ /* 0x000fe2000f8ec0ff */
[----:B------:R-:W-:Y:S01]  /*0ea0*/  VOTEU.ALL UP0, P0 ;  /* 0x0000000000ff7886 */ /* 0x000fe20000000000 */
[----:B--2---:R-:W-:Y:S01]  /*0eb0*/  UISETP.EQ.U32.AND UP1, UPT, UR29, 0x1, UPT ;  /* 0x000000011d00788c */ /* 0x004fe2000bf22070 */
[----:B------:R-:W1:Y:S09]  /*0ec0*/  FENCE.VIEW.ASYNC.S ;  /* 0x00000000000073c6 */ /* 0x000e720000000000 */
[----:B-1----:R1:W2:Y:S01]  /*0ed0*/  @!UP0 SYNCS.EXCH.64 URZ, [UR6+0x100], UR4 ;  /* 0x0001000406ff85b2 */ /* 0x0022a20008000100 */
[----:B------:R-:W-:Y:S05]  /*0ee0*/  BRA.U !UP1, `(.L_x_15) ;  /* 0x0000000109087547 */ /* 0x000fea000b800000 */
[----:B--2---:R-:W-:Y:S01]  /*0ef0*/  UCGABAR_ARV ;  /* 0x00000000000079c7 */ /* 0x004fe20008000000 */
[----:B------:R-:W-:Y:S05]  /*0f00*/  BRA `(.L_x_16) ;  /* 0x0000000000047947 */ /* 0x000fea0003800000 */
.L_x_15:
[----:B--2---:R-:W-:Y:S01]  /*0f10*/  NOP ;  /* 0x0000000000007918 */ /* 0x004fe20000000000 */
.L_x_16:
[----:B------:R-:W2:Y:S01]  /*0f20*/  S2UR UR27, SR_CTAID.X ;  /* 0x00000000001b79c3 */ /* 0x000ea20000002500 */
[----:B------:R-:W-:-:S05]  /*0f30*/  CS2R.32 R63, SR_CgaSize ;  /* 0x00000000003f7805 */ /* 0x000fca0000008a00 */
[----:B------:R-:W-:-:S05]  /*0f40*/  IMAD R63, R63, -0xa0, RZ ;  /* 0xffffff603f3f7824 */ /* 0x000fca00078e02ff */
[----:B------:R-:W-:-:S14]  /*0f50*/  R2UR UR10, R63 ;  /* 0x000000003f0a72ca */ /* 0x000fdc00000e0000 */
[----:B------:R-:W3:Y:S01]  /*0f60*/  LDCU UR10, c[0x0][UR10+0x2b0] ;  /* 0x000056000a0a77ac */ /* 0x000ee20008000800 */
[----:B------:R-:W-:Y:S02]  /*0f70*/  R2UR UR11, R64 ;  /* 0x00000000400b72ca */ /* 0x000fe400000e0000 */
[----:B-1----:R-:W-:Y:S02]  /*0f80*/  R2UR UR6, R2 ;  /* 0x00000000020672ca */ /* 0x002fe400000e0000 */
[----:B------:R-:W-:-:S05]  /*0f90*/  CS2R.32 R63, SR_CgaSize ;  /* 0x00000000003f7805 */ /* 0x000fca0000008a00 */
[----:B------:R-:W-:-:S05]  /*0fa0*/  IMAD R63, R63, -0xa0, RZ ;  /* 0xffffff603f3f7824 */ /* 0x000fca00078e02ff */
[----:B------:R-:W-:-:S14]  /*0fb0*/  R2UR UR8, R63 ;  /* 0x000000003f0872ca */ /* 0x000fdc00000e0000 */
[----:B------:R-:W1:Y:S01]  /*0fc0*/  LDCU UR8, c[0x0][UR8+0x2b4] ;  /* 0x00005680080877ac */ /* 0x000e620008000800 */
[----:B------:R-:W4:Y:S01]  /*0fd0*/  S2UR UR9, SR_CTAID.Y ;  /* 0x00000000000979c3 */ /* 0x000f220000002600 */
[----:B------:R-:W1:Y:S01]  /*0fe0*/  LDCU UR25, c[0x0][0xb24] ;  /* 0x00016480ff1977ac */ /* 0x000e620008000800 */
[----:B------:R-:W-:Y:S01]  /*0ff0*/  UMOV UR30, 0x5 ;  /* 0x00000005001e7882 */ /* 0x000fe20000000000 */
[----:B------:R-:W-:Y:S01]  /*1000*/  UMOV UR31, 0x1111 ;  /* 0x00001111001f7882 */ /* 0x000fe20000000000 */
[----:B------:R-:W-:-:S04]  /*1010*/  USHF.R.U32.HI UR5, URZ, 0x1, UR11 ;  /* 0x00000001ff057899 */ /* 0x000fc8000801160b */
[----:B------:R-:W1:Y:S01]  /*1020*/  S2UR UR60, SR_CTAID.Z ;  /* 0x00000000003c79c3 */ /* 0x000e620000002700 */
[----:B------:R-:W-:Y:S02]  /*1030*/  ULOP3.LUT UR6, UR6, 0xc, UR11, 0xf8, !UPT ;  /* 0x0000000c06067892 */ /* 0x000fe4000f8ef80b */
[----:B------:R-:W-:Y:S02]  /*1040*/  USHF.R.U32.HI UR4, URZ, 0x2, UR11 ;  /* 0x00000002ff047899 */ /* 0x000fe4000801160b */
[----:B------:R-:W-:Y:S02]  /*1050*/  USHF.L.U32 UR38, UR11, 0x7, URZ ;  /* 0x000000070b267899 */ /* 0x000fe400080006ff */
[----:B------:R-:W-:Y:S01]  /*1060*/  USHF.L.U32 UR37, UR11, 0x8, URZ ;  /* 0x000000080b257899 */ /* 0x000fe200080006ff */
[----:B--2---:R-:W-:Y:S01]  /*1070*/  I2FP.F32.U32 R4, UR27 ;  /* 0x0000001b00047c45 */ /* 0x004fe20008201000 */
[----:B------:R-:W-:Y:S01]  /*1080*/  ULOP3.LUT UR7, UR11, 0x3, URZ, 0xc0, !UPT ;  /* 0x000000030b077892 */ /* 0x000fe2000f8ec0ff */
[----:B------:R-:W-:-:S05]  /*1090*/  CS2R.32 R63, SR_CgaSize ;  /* 0x00000000003f7805 */ /* 0x000fca0000008a00 */
[----:B------:R-:W-:-:S05]  /*10a0*/  IMAD R63, R63, -0xa0, RZ ;  /* 0xffffff603f3f7824 */ /* 0x000fca00078e02ff */
[----:B------:R-:W-:-:S14]  /*10b0*/  R2UR UR11, R63 ;  /* 0x000000003f0b72ca */ /* 0x000fdc00000e0000 */
[----:B------:R-:W2:Y:S01]  /*10c0*/  LDCU UR11, c[0x0][UR11+0x2a0] ;  /* 0x000054000b0b77ac */ /* 0x000ea20008000800 */
[----:B---3--:R-:W-:Y:S01]  /*10d0*/  FMUL R4, R4, UR10 ;  /* 0x0000000a04047c20 */ /* 0x008fe20008400000 */
[----:B------:R-:W-:-:S05]  /*10e0*/  CS2R.32 R63, SR_CgaSize ;  /* 0x00000000003f7805 */ /* 0x000fca0000008a00 */
[----:B------:R-:W-:-:S05]  /*10f0*/  IMAD R63, R63, -0xa0, RZ ;  /* 0xffffff603f3f7824 */ /* 0x000fca00078e02ff */
[----:B------:R-:W-:-:S14]  /*1100*/  R2UR UR10, R63 ;  /* 0x000000003f0a72ca */ /* 0x000fdc00000e0000 */
[----:B------:R-:W3:Y:S01]  /*1110*/  LDCU UR10, c[0x0][UR10+0x2a4] ;  /* 0x000054800a0a77ac */ /* 0x000ee20008000800 */
[----:B----4-:R-:W-:Y:S01]  /*1120*/  I2FP.F32.U32 R3, UR9 ;  /* 0x0000000900037c45 */ /* 0x010fe20008201000 */
[----:B------:R-:W4:Y:S01]  /*1130*/  F2I.U32.TRUNC.NTZ R4, R4 ;  /* 0x0000000400047305 */ /* 0x000f22000020f000 */
[----:B------:R-:W-:-:S03]  /*1140*/  ULOP3.LUT UR71, UR5, 0x1, URZ, 0xc0, !UPT ;  /* 0x0000000105477892 */ /* 0x000fc6000f8ec0ff */
[----:B-1----:R-:W-:Y:S01]  /*1150*/  FMUL R3, R3, UR8 ;  /* 0x0000000803037c20 */ /* 0x002fe20008400000 */
[----:B------:R-:W-:Y:S02]  /*1160*/  UISETP.GT.U32.AND UP0, UPT, UR6, 0xffff, UPT ;  /* 0x0000ffff0600788c */ /* 0x000fe4000bf04070 */
[----:B------:R-:W-:Y:S02]  /*1170*/  ULOP3.LUT UR69, UR4, 0x3, URZ, 0xc0, !UPT ;  /* 0x0000000304457892 */ /* 0x000fe4000f8ec0ff */
[----:B------:R-:W-:Y:S01]  /*1180*/  USEL UR4, UR6, 0xffff, !UP0 ;  /* 0x0000ffff06047887 */ /* 0x000fe2000c000000 */
[----:B------:R-:W1:Y:S01]  /*1190*/  F2I.U32.TRUNC.NTZ R3, R3 ;  /* 0x0000000300037305 */ /* 0x000e62000020f000 */
[----:B------:R-:W-:Y:S02]  /*11a0*/  UISETP.GT.U32.AND UP1, UPT, UR7, 0xffff, UPT ;  /* 0x0000ffff0700788c */ /* 0x000fe4000bf24070 */
[----:B------:R-:W-:Y:S02]  /*11b0*/  ULOP3.LUT UR4, UR4, 0xffff, URZ, 0xc0, !UPT ;  /* 0x0000ffff04047892 */ /* 0x000fe4000f8ec0ff */
[----:B------:R-:W-:Y:S01]  /*11c0*/  USEL UR7, UR7, 0xffff, !UP1 ;  /* 0x0000ffff07077887 */ /* 0x000fe2000c800000 */
[----:B----4-:R-:W-:Y:S01]  /*11d0*/  R2UR UR5, R4 ;  /* 0x00000000040572ca */ /* 0x010fe200000e0000 */
[----:B------:R-:W-:Y:S01]  /*11e0*/  USHF.L.U32 UR30, UR30, UR4, URZ ;  /* 0x000000041e1e7299 */ /* 0x000fe200080006ff */
[----:B------:R-:W-:Y:S01]  /*11f0*/  PRMT R4, RZ, 0x7610, R4 ;  /* 0x00007610ff047816 */ /* 0x000fe20000000004 */
[----:B------:R-:W-:Y:S01]  /*1200*/  ULOP3.LUT UR7, UR7, 0xffff, URZ, 0xc0, !UPT ;  /* 0x0000ffff07077892 */ /* 0x000fe2000f8ec0ff */
[----:B------:R-:W4:Y:S01]  /*1210*/  LDCU UR39, c[0x0][0xb24] ;  /* 0x00016480ff2777ac */ /* 0x000f220008000800 */
[----:B-1----:R-:W-:Y:S01]  /*1220*/  R2UR UR8, R3 ;  /* 0x00000000030872ca */ /* 0x002fe200000e0000 */
[----:B------:R-:W1:Y:S01]  /*1230*/  LDCU UR28, c[0x0][0xb30] ;  /* 0x00016600ff1c77ac */ /* 0x000e620008000800 */
[----:B------:R-:W-:-:S06]  /*1240*/  PRMT R3, RZ, 0x7610, R3 ;  /* 0x00007610ff037816 */ /* 0x000fcc0000000003 */
[----:B------:R-:W-:Y:S02]  /*1250*/  UIADD3 UR5, UPT, UPT, -UR5, URZ, URZ ;  /* 0x000000ff05057290 */ /* 0x000fe4000fffe1ff */
[----:B------:R-:W-:Y:S02]  /*1260*/  UISETP.NE.AND UP5, UPT, UR24, 0x2, UPT ;  /* 0x000000021800788c */ /* 0x000fe4000bfa5270 */
[----:B--2---:R-:W-:Y:S02]  /*1270*/  UIMAD UR5, UR11, UR5, UR27 ;  /* 0x000000050b0572a4 */ /* 0x004fe4000f8e021b */
[----:B------:R-:W-:Y:S02]  /*1280*/  ULOP3.LUT UR38, UR38, 0x600, URZ, 0xc0, !UPT ;  /* 0x0000060026267892 */ /* 0x000fe4000f8ec0ff */
[----:B------:R-:W-:Y:S02]  /*1290*/  UIADD3 UR4, UPT, UPT, -UR8, URZ, URZ ;  /* 0x000000ff08047290 */ /* 0x000fe4000fffe1ff */
[----:B------:R-:W-:Y:S01]  /*12a0*/  IMAD.U32 R63, RZ, RZ, UR5 ;  /* 0x00000005ff3f7e24 */ /* 0x000fe2000f8e00ff */
[----:B------:R-:W-:-:S02]  /*12b0*/  ULOP3.LUT UR37, UR37, 0x200, URZ, 0xc0, !UPT ;  /* 0x0000020025257892 */ /* 0x000fc4000f8ec0ff */
[----:B---3--:R-:W-:Y:S02]  /*12c0*/  UIMAD UR4, UR10, UR4, UR9 ;  /* 0x000000040a0472a4 */ /* 0x008fe4000f8e0209 */
[----:B------:R-:W-:Y:S01]  /*12d0*/  UISETP.GE.AND UP6, UPT, UR25, 0x1, UPT ;  /* 0x000000011900788c */ /* 0x000fe2000bfc6270 */
[----:B------:R-:W-:Y:S01]  /*12e0*/  UMOV UR21, UR9 ;  /* 0x0000000900157c82 */ /* 0x000fe20008000000 */
[----:B------:R-:W-:Y:S02]  /*12f0*/  UMOV UR20, UR27 ;  /* 0x0000001b00147c82 */ /* 0x000fe40008000000 */
[----:B------:R-:W-:Y:S01]  /*1300*/  IMAD.U32 R62, RZ, RZ, UR4 ;  /* 0x00000004ff3e7e24 */ /* 0x000fe2000f8e00ff */
[----:B------:R-:W-:Y:S01]  /*1310*/  USHF.L.U32 UR31, UR31, UR7, URZ ;  /* 0x000000071f1f7299 */ /* 0x000fe200080006ff */
[----:B-1--4-:R-:W-:Y:S11]  /*1320*/  BRA.U UP4, `(.L_x_17) ;  /* 0x0000000104b47547 */ /* 0x012ff6000b800000 */
[----:B------:R-:W-:Y:S02]  /*1330*/  R2UR UR17, R62 ;  /* 0x000000003e1172ca */ /* 0x000fe400000e0000 */
[----:B------:R-:W-:-:S11]  /*1340*/  R2UR UR18, R63 ;  /* 0x000000003f1272ca */ /* 0x000fd600000e0000 */
[----:B------:R-:W-:Y:S02]  /*1350*/  UISETP.NE.AND UP0, UPT, UR17, URZ, UPT ;  /* 0x000000ff1100728c */ /* 0x000fe4000bf05270 */
[----:B------:R-:W-:Y:S02]  /*1360*/  ULOP3.LUT UR4, UR18, 0x2, URZ, 0x3c, !UPT ;  /* 0x0000000212047892 */ /* 0x000fe4000f8e3cff */
[----:B------:R-:W-:Y:S02]  /*1370*/  UISETP.GT.U32.AND UP1, UPT, UR18, 0x1, UP0 ;  /* 0x000000011200788c */ /* 0x000fe40008724070 */
[----:B------:R-:W-:Y:S02]  /*1380*/  UISETP.NE.AND UP2, UPT, UR17, 0x1, UPT ;  /* 0x000000011100788c */ /* 0x000fe4000bf45270 */
[----:B------:R-:W-:Y:S02]  /*1390*/  UISETP.GT.U32.AND UP0, UPT, UR4, 0x1, UP0 ;  /* 0x000000010400788c */ /* 0x000fe40008704070 */
[----:B------:R-:W-:-:S02]  /*13a0*/  USEL UR7, URZ, 0x1, UP1 ;  /* 0x00000001ff077887 */ /* 0x000fc40008800000 */
[----:B------:R-:W-:Y:S02]  /*13b0*/  USEL UR8, URZ, 0x2, UP1 ;  /* 0x00000002ff087887 */ /* 0x000fe40008800000 */
[----:B------:R-:W-:Y:S02]  /*13c0*/  UISETP.GT.U32.AND UP1, UPT, UR18, 0x1, UP2 ;  /* 0x000000011200788c */ /* 0x000fe40009724070 */
[----:B------:R-:W-:Y:S02]  /*13d0*/  USEL UR12, URZ, 0x4, UP0 ;  /* 0x00000004ff0c7887 */ /* 0x000fe40008000000 */
[----:B------:R-:W-:Y:S02]  /*13e0*/  USEL UR15, URZ, 0x8, UP0 ;  /* 0x00000008ff0f7887 */ /* 0x000fe40008000000 */
[----:B------:R-:W-:Y:S02]  /*13f0*/  UISETP.GT.U32.AND UP0, UPT, UR4, 0x1, UP2 ;  /* 0x000000010400788c */ /* 0x000fe40009704070 */
[----:B------:R-:W-:-:S02]  /*1400*/  USEL UR6, URZ, 0x10, UP1 ;  /* 0x00000010ff067887 */ /* 0x000fc40008800000 */
[----:B------:R-:W-:Y:S02]  /*1410*/  USEL UR11, URZ, 0x20, UP1 ;  /* 0x00000020ff0b7887 */ /* 0x000fe40008800000 */
[----:B------:R-:W-:Y:S02]  /*1420*/  UISETP.NE.AND UP1, UPT, UR17, 0x2, UPT ;  /* 0x000000021100788c */ /* 0x000fe4000bf25270 */
[----:B------:R-:W-:Y:S02]  /*1430*/  USEL UR14, URZ, 0x40, UP0 ;  /* 0x00000040ff0e7887 */ /* 0x000fe40008000000 */
[----:B------:R-:W-:Y:S02]  /*1440*/  USEL UR16, URZ, 0x80, UP0 ;  /* 0x00000080ff107887 */ /* 0x000fe40008000000 */
[----:B------:R-:W-:Y:S02]  /*1450*/  UISETP.GT.U32.AND UP0, UPT, UR18, 0x1, UP1 ;  /* 0x000000011200788c */ /* 0x000fe40008f04070 */
[----:B------:R-:W-:-:S02]  /*1460*/  UISETP.NE.AND UP2, UPT, UR17, 0x3, UPT ;  /* 0x000000031100788c */ /* 0x000fc4000bf45270 */
[----:B------:R-:W-:Y:S02]  /*1470*/  USEL UR5, URZ, 0x100, UP0 ;  /* 0x00000100ff057887 */ /* 0x000fe40008000000 */
[----:B------:R-:W-:Y:S02]  /*1480*/  USEL UR10, URZ, 0x200, UP0 ;  /* 0x00000200ff0a7887 */ /* 0x000fe40008000000 */
[----:B------:R-:W-:Y:S02]  /*1490*/  UISETP.GT.U32.AND UP0, UPT, UR18, 0x1, UP2 ;  /* 0x000000011200788c */ /* 0x000fe40009704070 */
[----:B------:R-:W-:Y:S02]  /*14a0*/  UIADD3 UR5, UPT, UPT, UR5, UR6, UR7 ;  /* 0x0000000605057290 */ /* 0x000fe4000fffe007 */
[----:B------:R-:W-:Y:S02]  /*14b0*/  USEL UR9, URZ, 0x1000, UP0 ;  /* 0x00001000ff097887 */ /* 0x000fe40008000000 */
[----:B------:R-:W-:-:S02]  /*14c0*/  USEL UR13, URZ, 0x2000, UP0 ;  /* 0x00002000ff0d7887 */ /* 0x000fc40008000000 */
[----:B------:R-:W-:Y:S02]  /*14d0*/  UIADD3 UR5, UPT, UPT, UR8, UR9, UR5 ;  /* 0x0000000908057290 */ /* 0x000fe4000fffe005 */
[----:B------:R-:W-:Y:S02]  /*14e0*/  UISETP.GT.U32.AND UP1, UPT, UR4, 0x1, UP1 ;  /* 0x000000010400788c */ /* 0x000fe40008f24070 */
[----:B------:R-:W-:Y:S02]  /*14f0*/  UIADD3 UR5, UPT, UPT, UR10, UR11, UR5 ;  /* 0x0000000b0a057290 */ /* 0x000fe4000fffe005 */
[----:B------:R-:W-:Y:S02]  /*1500*/  UISETP.GT.U32.AND UP0, UPT, UR4, 0x1, UP2 ;  /* 0x000000010400788c */ /* 0x000fe40009704070 */
[----:B------:R-:W-:Y:S02]  /*1510*/  USEL UR4, URZ, 0x400, UP1 ;  /* 0x00000400ff047887 */ /* 0x000fe40008800000 */
[----:B------:R-:W-:-:S02]  /*1520*/  UIADD3 UR5, UPT, UPT, UR12, UR13, UR5 ;  /* 0x0000000d0c057290 */ /* 0x000fc4000fffe005 */
[----:B------:R-:W-:Y:S02]  /*1530*/  USEL UR6, URZ, 0x4000, UP0 ;  /* 0x00004000ff067887 */ /* 0x000fe40008000000 */
[----:B------:R-:W-:Y:S02]  /*1540*/  UIADD3 UR5, UPT, UPT, UR4, UR14, UR5 ;  /* 0x0000000e04057290 */ /* 0x000fe4000fffe005 */
[----:B------:R-:W-:Y:S02]  /*1550*/  USEL UR7, URZ, 0x800, UP1 ;  /* 0x00000800ff077887 */ /* 0x000fe40008800000 */
[----:B------:R-:W-:Y:S02]  /*1560*/  ULOP3.LUT UR4, UR18, 0xfffffffe, URZ, 0xc0, !UPT ;  /* 0xfffffffe12047892 */ /* 0x000fe4000f8ec0ff */
[----:B------:R-:W-:Y:S02]  /*1570*/  UIADD3 UR5, UPT, UPT, UR15, UR6, UR5 ;  /* 0x000000060f057290 */ /* 0x000fe4000fffe005 */
[----:B------:R-:W-:-:S02]  /*1580*/  ULEA UR4, UR17, UR4, 0x2 ;  /* 0x0000000411047291 */ /* 0x000fc4000f8e10ff */
[----:B------:R-:W-:Y:S02]  /*1590*/  USEL UR6, URZ, 0x8000, UP0 ;  /* 0x00008000ff067887 */ /* 0x000fe40008000000 */
[----:B------:R-:W-:-:S03]  /*15a0*/  UIADD3 UR5, UPT, UPT, UR7, UR16, UR5 ;  /* 0x0000001007057290 */ /* 0x000fc6000fffe005 */
[----:B------:R-:W-:Y:S01]  /*15b0*/  UMOV UR7, 0x3 ;  /* 0x0000000300077882 */ /* 0x000fe20000000000 */
[----:B------:R-:W-:Y:S02]  /*15c0*/  UIADD3 UR5, UPT, UPT, UR5, UR6, URZ ;  /* 0x0000000605057290 */ /* 0x000fe4000fffe0ff */
[----:B------:R-:W-:-:S04]  /*15d0*/  USHF.L.U32 UR4, UR7, UR4, URZ ;  /* 0x0000000407047299 */ /* 0x000fc800080006ff */
[----:B------:R-:W-:Y:S02]  /*15e0*/  IMAD.U32 R4, RZ, RZ, UR5 ;  /* 0x00000005ff047e24 */ /* 0x000fe4000f8e00ff */
[----:B------:R-:W-:Y:S02]  /*15f0*/  IMAD.U32 R3, RZ, RZ, UR4 ;  /* 0x00000004ff037e24 */ /* 0x000fe4000f8e00ff */
.L_x_17:
[----:B------:R-:W-:Y:S05]  /*1600*/  BRA.U !UP6, `(.L_x_18) ;  /* 0x000000010ed47547 */ /* 0x000fea000b800000 */
[----:B------:R-:W1:Y:S01]  /*1610*/  LDCU.128 UR12, c[0x0][0xb10] ;  /* 0x00016200ff0c77ac */ /* 0x000e620008000c00 */
[----:B------:R-:W2:Y:S01]  /*1620*/  LDCU UR6, c[0x0][0x370] ;  /* 0x00006e00ff0677ac */ /* 0x000ea20008000800 */
[----:B------:R-:W3:Y:S01]  /*1630*/  LDCU UR5, c[0x0][0x374] ;  /* 0x00006e80ff0577ac */ /* 0x000ee20008000800 */
[----:B------:R-:W4:Y:S01]  /*1640*/  LDCU UR26, c[0x0][0xb0c] ;  /* 0x00016180ff1a77ac */ /* 0x000f220008000800 */
[----:B------:R-:W4:Y:S01]  /*1650*/  LDCU UR4, c[0x0][0xb20] ;  /* 0x00016400ff0477ac */ /* 0x000f220008000800 */
[----:B------:R-:W4:Y:S01]  /*1660*/  LDCU.64 UR8, c[0x0][0xb28] ;  /* 0x00016500ff0877ac */ /* 0x000f220008000a00 */
[----:B-1----:R-:W-:Y:S02]  /*1670*/  UISETP.NE.AND UP0, UPT, UR14, 0x1, UPT ;  /* 0x000000010e00788c */ /* 0x002fe4000bf05270 */
[----:B---3--:R-:W-:Y:S02]  /*1680*/  UIMAD.WIDE.U32 UR10, UR5, UR15, URZ ;  /* 0x0000000f050a72a5 */ /* 0x008fe4000f8e00ff */
[----:B--2---:R-:W-:-:S02]  /*1690*/  UIMAD.WIDE.U32 UR18, UR6, UR12, URZ ;  /* 0x0000000c061272a5 */ /* 0x004fc4000f8e00ff */
[----:B----4-:R-:W-:Y:S02]  /*16a0*/  UISETP.NE.AND UP1, UPT, UR26, 0x1, UPT ;  /* 0x000000011a00788c */ /* 0x010fe4000bf25270 */
[----:B------:R-:W-:Y:S01]  /*16b0*/  UISETP.NE.AND UP2, UPT, UR25, 0x1, UPT ;  /* 0x000000011900788c */ /* 0x000fe2000bf45270 */
[----:B------:R-:W-:Y:S02]  /*16c0*/  UMOV UR10, UR11 ;  /* 0x0000000b000a7c82 */ /* 0x000fe40008000000 */
[----:B------:R-:W-:Y:S01]  /*16d0*/  UMOV UR18, UR19 ;  /* 0x0000001300127c82 */ /* 0x000fe20008000000 */
[----:B------:R-:W-:Y:S02]  /*16e0*/  @UP0 USHF.R.U32.HI UR5, URZ, UR4, UR10 ;  /* 0x00000004ff050299 */ /* 0x000fe4000801160a */
[----:B------:R-:W-:Y:S02]  /*16f0*/  UIMAD.WIDE.U32 UR22, UR21, UR15, URZ ;  /* 0x0000000f151672a5 */ /* 0x000fe4000f8e00ff */
[----:B------:R-:W-:-:S02]  /*1700*/  UIMAD.WIDE.U32 UR10, UR5, UR8, URZ ;  /* 0x00000008050a72a5 */ /* 0x000fc4000f8e00ff */
[----:B------:R-:W-:Y:S02]  /*1710*/  @UP1 USHF.R.U32.HI UR6, URZ, UR13, UR18 ;  /* 0x0000000dff061299 */ /* 0x000fe40008011612 */
[----:B------:R-:W-:Y:S02]  /*1720*/  UIMAD.WIDE.U32 UR16, UR27, UR12, URZ ;  /* 0x0000000c1b1072a5 */ /* 0x000fe4000f8e00ff */
[----:B------:R-:W-:Y:S01]  /*1730*/  UIMAD.WIDE.U32 UR18, UR6, UR8, URZ ;  /* 0x00000008061272a5 */ /* 0x000fe2000f8e00ff */
[----:B------:R-:W-:Y:S01]  /*1740*/  UMOV UR22, UR23 ;  /* 0x0000001700167c82 */ /* 0x000fe20008000000 */
[----:B------:R-:W-:Y:S01]  /*1750*/  UMOV UR10, UR11 ;  /* 0x0000000b000a7c82 */ /* 0x000fe20008000000 */
[----:B------:R-:W-:Y:S02]  /*1760*/  USHF.R.U32.HI UR22, URZ, UR4, UR22 ;  /* 0x00000004ff167299 */ /* 0x000fe40008011616 */
[----:B------:R-:W-:Y:S02]  /*1770*/  @UP2 USHF.R.U32.HI UR5, URZ, UR9, UR10 ;  /* 0x00000009ff052299 */ /* 0x000fe4000801160a */
[----:B------:R-:W-:Y:S01]  /*1780*/  UMOV UR7, UR19 ;  /* 0x0000001300077c82 */ /* 0x000fe20008000000 */
[----:B------:R-:W-:Y:S01]  /*1790*/  UMOV UR16, UR17 ;  /* 0x0000001100107c82 */ /* 0x000fe20008000000 */
[----:B------:R-:W-:-:S02]  /*17a0*/  @UP2 USHF.R.U32.HI UR6, URZ, UR9, UR7 ;  /* 0x00000009ff062299 */ /* 0x000fc40008011607 */
[----:B------:R-:W-:Y:S02]  /*17b0*/  USHF.R.U32.HI UR16, URZ, UR13, UR16 ;  /* 0x0000000dff107299 */ /* 0x000fe40008011610 */
[----:B------:R-:W-:Y:S02]  /*17c0*/  USEL UR4, UR21, UR22, !UP0 ;  /* 0x0000001615047287 */ /* 0x000fe4000c000000 */
[----:B------:R-:W-:Y:S02]  /*17d0*/  UIMAD UR7, UR5, UR25, URZ ;  /* 0x00000019050772a4 */ /* 0x000fe4000f8e02ff */
[----:B------:R-:W-:Y:S02]  /*17e0*/  USEL UR5, UR27, UR16, !UP1 ;  /* 0x000000101b057287 */ /* 0x000fe4000c800000 */
[----:B------:R-:W-:Y:S02]  /*17f0*/  UIMAD UR12, UR6, UR25, URZ ;  /* 0x00000019060c72a4 */ /* 0x000fe4000f8e02ff */
[----:B------:R-:W-:-:S02]  /*1800*/  UISETP.GE.AND UP0, UPT, UR4, UR7, UPT ;  /* 0x000000070400728c */ /* 0x000fc4000bf06270 */
[----:B------:R-:W-:Y:S02]  /*1810*/  UIMAD.WIDE.U32 UR10, UR4, UR8, URZ ;  /* 0x00000008040a72a5 */ /* 0x000fe4000f8e00ff */
[----:B------:R-:W-:Y:S02]  /*1820*/  UISETP.GE.OR UP0, UPT, UR5, UR12, UP0 ;  /* 0x0000000c0500728c */ /* 0x000fe40008706670 */
[----:B------:R-:W-:Y:S02]  /*1830*/  UIMAD.WIDE.U32 UR12, UR5, UR8, URZ ;  /* 0x00000008050c72a5 */ /* 0x000fe4000f8e00ff */
[----:B------:R-:W-:Y:S01]  /*1840*/  UIADD3 UR10, UPT, UPT, -UR4, URZ, URZ ;  /* 0x000000ff040a7290 */ /* 0x000fe2000fffe1ff */
[----:B------:R-:W-:Y:S01]  /*1850*/  UMOV UR8, UR11 ;  /* 0x0000000b00087c82 */ /* 0x000fe20008000000 */
[----:B------:R-:W-:Y:S02]  /*1860*/  UIADD3 UR20, UPT, UPT, -UR5, URZ, URZ ;  /* 0x000000ff05147290 */ /* 0x000fe4000fffe1ff */
[----:B------:R-:W-:-:S03]  /*1870*/  USHF.R.U32.HI UR8, URZ, UR9, UR8 ;  /* 0x00000009ff087299 */ /* 0x000fc60008011608 */
[----:B------:R-:W-:Y:S01]  /*1880*/  @!UP0 UMOV UR7, UR13 ;  /* 0x0000000d00078c82 */ /* 0x000fe20008000000 */
[----:B------:R-:W-:Y:S02]  /*1890*/  UIMAD UR21, UR14, UR10, UR21 ;  /* 0x0000000a0e1572a4 */ /* 0x000fe4000f8e0215 */
[----:B------:R-:W-:Y:S02]  /*18a0*/  USEL UR8, UR4, UR8, !UP2 ;  /* 0x0000000804087287 */ /* 0x000fe4000d000000 */
[----:B------:R-:W-:Y:S02]  /*18b0*/  @!UP0 USHF.R.U32.HI UR7, URZ, UR9, UR7 ;  /* 0x00000009ff078299 */ /* 0x000fe40008011607 */
[----:B------:R-:W-:Y:S02]  /*18c0*/  UIADD3 UR9, UPT, UPT, -UR8, URZ, URZ ;  /* 0x000000ff08097290 */ /* 0x000fe4000fffe1ff */
[----:B------:R-:W-:Y:S02]  /*18d0*/  @!UP0 USEL UR7, UR5, UR7, !UP2 ;  /* 0x0000000705078287 */ /* 0x000fe4000d000000 */
[----:B------:R-:W-:-:S02]  /*18e0*/  UIMAD UR9, UR25, UR9, UR4 ;  /* 0x00000009190972a4 */ /* 0x000fc4000f8e0204 */
[----:B------:R-:W-:Y:S02]  /*18f0*/  @!UP0 UIADD3 UR8, UPT, UPT, UR8, -UR7, URZ ;  /* 0x8000000708088290 */ /* 0x000fe4000fffe0ff */
[----:B------:R-:W-:Y:S02]  /*1900*/  @!UP0 UIMAD UR6, UR9, UR6, UR7 ;  /* 0x00000006090682a4 */ /* 0x000fe4000f8e0207 */
[----:B------:R-:W-:Y:S02]  /*1910*/  @!UP0 UIMAD UR4, UR8, UR25, UR5 ;  /* 0x00000019080482a4 */ /* 0x000fe4000f8e0205 */
[----:B------:R-:W-:Y:S02]  /*1920*/  UIMAD UR20, UR26, UR20, UR27 ;  /* 0x000000141a1472a4 */ /* 0x000fe4000f8e021b */
[----:B------:R-:W-:Y:S01]  /*1930*/  UIMAD UR21, UR4, UR14, UR21 ;  /* 0x0000000e041572a4 */ /* 0x000fe2000f8e0215 */
[----:B------:R-:W-:Y:S02]  /*1940*/  @!UP0 UMOV UR5, UR6 ;  /* 0x0000000600058c82 */ /* 0x000fe40008000000 */
[----:B------:R-:W-:-:S12]  /*1950*/  UIMAD UR20, UR5, UR26, UR20 ;  /* 0x0000001a051472a4 */ /* 0x000fd8000f8e0214 */
.L_x_18:
[----:B------:R-:W-:-:S09]  /*1960*/  UISETP.NE.AND UP0, UPT, UR28, 0x1, UPT ;  /* 0x000000011c00788c */ /* 0x000fd2000bf05270 */
[----:B------:R-:W-:Y:S05]  /*1970*/  BRA.U UP0, `(.L_x_19) ;  /* 0x0000000100447547 */ /* 0x000fea000b800000 */
[----:B------:R-:W1:Y:S01]  /*1980*/  LDCU.128 UR8, c[0x0][0xb10] ;  /* 0x00016200ff0877ac */ /* 0x000e620008000c00 */
[----:B------:R-:W2:Y:S01]  /*1990*/  LDCU UR12, c[0x0][0xb0c] ;  /* 0x00016180ff0c77ac */ /* 0x000ea20008000800 */
[----:B------:R-:W3:Y:S01]  /*19a0*/  LDCU UR13, c[0x0][0xb20] ;  /* 0x00016400ff0d77ac */ /* 0x000ee20008000800 */
[----:B-1----:R-:W-:Y:S02]  /*19b0*/  UIMAD.WIDE.U32 UR6, UR20, UR8, URZ ;  /* 0x00000008140672a5 */ /* 0x002fe4000f8e00ff */
[----:B------:R-:W-:Y:S02]  /*19c0*/  UIMAD.WIDE.U32 UR4, UR21, UR11, URZ ;  /* 0x0000000b150472a5 */ /* 0x000fe4000f8e00ff */
[----:B--2---:R-:W-:Y:S02]  /*19d0*/  UISETP.NE.AND UP1, UPT, UR12, 0x1, UPT ;  /* 0x000000010c00788c */ /* 0x004fe4000bf25270 */
[----:B------:R-:W-:Y:S01]  /*19e0*/  UISETP.NE.AND UP0, UPT, UR10, 0x1, UPT ;  /* 0x000000010a00788c */ /* 0x000fe2000bf05270 */
[----:B------:R-:W-:-:S02]  /*19f0*/  UMOV UR6, UR7 ;  /* 0x0000000700067c82 */ /* 0x000fc40008000000 */
[----:B------:R-:W-:Y:S01]  /*1a00*/  UMOV UR4, UR5 ;  /* 0x0000000500047c82 */ /* 0x000fe20008000000 */
[----:B------:R-:W-:Y:S02]  /*1a10*/  USHF.R.U32.HI UR9, URZ, UR9, UR6 ;  /* 0x00000009ff097299 */ /* 0x000fe40008011606 */
[----:B---3--:R-:W-:Y:S02]  /*1a20*/  USHF.R.U32.HI UR4, URZ, UR13, UR4 ;  /* 0x0000000dff047299 */ /* 0x008fe40008011604 */
[----:B------:R-:W-:Y:S02]  /*1a30*/  USEL UR5, UR20, UR9, !UP1 ;  /* 0x0000000914057287 */ /* 0x000fe4000c800000 */
[----:B------:R-:W-:-:S04]  /*1a40*/  USEL UR4, UR21, UR4, !UP0 ;  /* 0x0000000415047287 */ /* 0x000fc8000c000000 */
[----:B------:R-:W-:Y:S02]  /*1a50*/  UIADD3 UR6, UPT, UPT, -UR4, UR5, URZ ;  /* 0x0000000504067290 */ /* 0x000fe4000fffe1ff */
[----:B------:R-:W-:Y:S02]  /*1a60*/  UIADD3 UR4, UPT, UPT, UR4, -UR5, URZ ;  /* 0x8000000504047290 */ /* 0x000fe4000fffe0ff */
[----:B------:R-:W-:Y:S02]  /*1a70*/  UIMAD UR21, UR6, UR10, UR21 ;  /* 0x0000000a061572a4 */ /* 0x000fe4000f8e0215 */
[----:B------:R-:W-:-:S12]  /*1a80*/  UIMAD UR20, UR4, UR12, UR20 ;  /* 0x0000000c041472a4 */ /* 0x000fd8000f8e0214 */
.L_x_19:
[----:B------:R-:W-:-:S09]  /*1a90*/  UISETP.EQ.U32.AND UP0, UPT, UR29, 0x1, UPT ;  /* 0x000000011d00788c */ /* 0x000fd2000bf02070 */
[----:B------:R-:W-:Y:S05]  /*1aa0*/  BRA.U !UP0, `(.L_x_20) ;  /* 0x00000001080c7547 */ /* 0x000fea000b800000 */
[----:B------:R-:W-:Y:S01]  /*1ab0*/  UCGABAR_WAIT ;  /* 0x0000000000007dc7 */ /* 0x000fe20008000000 */
[----:B------:R-:W-:Y:S01]  /*1ac0*/  CCTL.IVALL ;  /* 0x00000000ff00798f */ /* 0x000fe20002000000 */
[----:B------:R-:W-:Y:S05]  /*1ad0*/  BRA `(.L_x_21) ;  /* 0x0000000000047947 */ /* 0x000fea0003800000 */
.L_x_20:
[----:B------:R-:W-:Y:S06]  /*1ae0*/  BAR.SYNC.DEFER_BLOCKING 0x0 ;  /* 0x0000000000007b1d */ /* 0x000fec0000010000 */
.L_x_21:
[----:B------:R-:W-:Y:S05]  /*1af0*/  BRA.U UP5, `(.L_x_22) ;  /* 0x0000001905407547 */ /* 0x000fea000b800000 */
[----:B------:R-:W1:Y:S01]  /*1b00*/  LDCU UR6, c[0x0][0x38c] ;  /* 0x00007180ff0677ac */ /* 0x000e620008000800 */
[----:B------:R-:W-:Y:S01]  /*1b10*/  PLOP3.LUT P2, PT, PT, PT, UP3, 0x80, 0x8 ;  /* 0x000000000008781c */ /* 0x000fe20003f4f038 */
[----:B------:R-:W-:Y:S01]  /*1b20*/  IMAD.MOV.U32 R12, RZ, RZ, 0x1 ;  /* 0x00000001ff0c7424 */ /* 0x000fe200078e00ff */
[----:B------:R-:W-:Y:S01]  /*1b30*/  ISETP.NE.AND P3, PT, R5, RZ, P4 ;  /* 0x000000ff0500720c */ /* 0x000fe20002765270 */
[----:B------:R-:W-:Y:S01]  /*1b40*/  USHF.L.U32 UR7, UR27, 0x5, URZ ;  /* 0x000000051b077899 */ /* 0x000fe200080006ff */
[----:B------:R-:W-:Y:S01]  /*1b50*/  PLOP3.LUT P2, PT, P2, PT, PT, 0x8, 0x80 ;  /* 0x000000000080781c */ /* 0x000fe2000174e170 */
[----:B------:R-:W-:Y:S01]  /*1b60*/  USHF.L.U32 UR8, UR27, 0x6, URZ ;  /* 0x000000061b087899 */ /* 0x000fe200080006ff */
[----:B------:R-:W-:Y:S01]  /*1b70*/  CS2R R10, SRZ ;  /* 0x00000000000a7805 */ /* 0x000fe2000001ff00 */
[----:B------:R-:W-:Y:S01]  /*1b80*/  UISETP.NE.AND UP1, UPT, UR24, URZ, UPT ;  /* 0x000000ff1800728c */ /* 0x000fe2000bf25270 */
[----:B------:R-:W-:Y:S01]  /*1b90*/  IMAD.MOV.U32 R9, RZ, RZ, RZ ;  /* 0x000000ffff097224 */ /* 0x000fe200078e00ff */
[----:B------:R-:W2:Y:S01]  /*1ba0*/  LDCU UR65, c[0x0][0x370] ;  /* 0x00006e00ff4177ac */ /* 0x000ea20008000800 */
[----:B------:R-:W-:Y:S01]  /*1bb0*/  IMAD.MOV.U32 R8, RZ, RZ, 0x1 ;  /* 0x00000001ff087424 */ /* 0x000fe200078e00ff */
[----:B------:R-:W3:Y:S01]  /*1bc0*/  LDCU.64 UR54, c[0x0][0x348] ;  /* 0x00006900ff3677ac */ /* 0x000ee20008000a00 */
[----:B-1----:R-:W-:-:S02]  /*1bd0*/  UIADD3 UR5, UPT, UPT, UR6, 0x7f, URZ ;  /* 0x0000007f06057890 */ /* 0x002fc4000fffe0ff */
[----:B------:R-:W-:Y:S02]  /*1be0*/  UIADD3 UR72, UPT, UPT, UR6, 0xfe, URZ ;  /* 0x000000fe06487890 */ /* 0x000fe4000fffe0ff */
[----:B------:R-:W-:Y:S01]  /*1bf0*/  USHF.R.S32.HI UR4, URZ, 0x1f, UR5 ;  /* 0x0000001fff047899 */ /* 0x000fe20008011405 */
[----:B------:R-:W1:Y:S03]  /*1c00*/  LDCU UR64, c[0x0][0x374] ;  /* 0x00006e80ff4077ac */ /* 0x000e660008000800 */
[----:B------:R-:W-:Y:S02]  /*1c10*/  ULEA.HI UR4, UR4, UR5, URZ, 0x7 ;  /* 0x0000000504047291 */ /* 0x000fe4000f8f38ff */
[----:B------:R-:W-:Y:S02]  /*1c20*/  UIADD3 UR5, UPT, UPT, UR6, -0x1, URZ ;  /* 0xffffffff06057890 */ /* 0x000fe4000fffe0ff */
[----:B------:R-:W-:-:S02]  /*1c30*/  USHF.R.S32.HI UR67, URZ, 0x7, UR4 ;  /* 0x00000007ff437899 */ /* 0x000fc40008011404 */
[----:B------:R-:W-:Y:S02]  /*1c40*/  UISETP.GE.U32.AND UP2, UPT, UR5, -0xff, UPT ;  /* 0xffffff010500788c */ /* 0x000fe4000bf46070 */
[----:B------:R-:W-:Y:S02]  /*1c50*/  UISETP.LT.U32.AND UP0, UPT, UR67, 0x4, UPT ;  /* 0x000000044300788c */ /* 0x000fe4000bf01070 */
[----:B------:R-:W-:Y:S02]  /*1c60*/  ULOP3.LUT UR6, UR7, 0x20, URZ, 0xc0, !UPT ;  /* 0x0000002007067892 */ /* 0x000fe4000f8ec0ff */
[----:B------:R-:W-:Y:S02]  /*1c70*/  USEL UR66, UR67, 0x4, UP0 ;  /* 0x0000000443427887 */ /* 0x000fe40008000000 */
[----:B------:R-:W-:Y:S02]  /*1c80*/  ULOP3.LUT UR5, UR8, 0x40, URZ, 0xc0, !UPT ;  /* 0x0000004008057892 */ /* 0x000fe4000f8ec0ff */
[----:B------:R-:W-:-:S02]  /*1c90*/  UIADD3 UR4, UPT, UPT, UR66, -0x1, URZ ;  /* 0xffffffff42047890 */ /* 0x000fc4000fffe0ff */
[----:B------:R-:W-:Y:S02]  /*1ca0*/  @UP2 UIADD3 UR4, UPT, UPT, UR66, URZ, URZ ;  /* 0x000000ff42042290 */ /* 0x000fe4000fffe0ff */
[----:B------:R-:W-:Y:S02]  /*1cb0*/  USEL UR53, UR53, 0x2, UP1 ;  /* 0x0000000235357887 */ /* 0x000fe40008800000 */
[----:B------:R-:W-:Y:S02]  /*1cc0*/  ULEA UR71, UR71, UR6, 0x4 ;  /* 0x0000000647477291 */ /* 0x000fe4000f8e20ff */
[----:B------:R-:W-:Y:S02]  /*1cd0*/  ULEA UR69, UR69, UR5, 0x4 ;  /* 0x0000000545457291 */ /* 0x000fe4000f8e20ff */
[----:B------:R-:W-:Y:S02]  /*1ce0*/  UIADD3 UR70, UPT, UPT, UR67, -UR66, URZ ;  /* 0x8000004243467290 */ /* 0x000fe4000fffe0ff */
[----:B------:R-:W-:-:S02]  /*1cf0*/  UIADD3 UR61, UPT, UPT, UR4, 0x1, URZ ;  /* 0x00000001043d7890 */ /* 0x000fc4000fffe0ff */
[----:B------:R-:W-:Y:S01]  /*1d00*/  UIADD3 UR68, UPT, UPT, -UR4, URZ, URZ ;  /* 0x000000ff04447290 */ /* 0x000fe2000fffe1ff */
[----:B-123--:R-:W-:-:S11]  /*1d10*/  UMOV UR29, URZ ;  /* 0x000000ff001d7c82 */ /* 0x00efd60008000000 */
.L_x_46:
[----:B------:R-:W-:-:S13]  /*1d20*/  R2UR UR4, R64 ;  /* 0x00000000400472ca */ /* 0x000fda00000e0000 */
[----:B------:R-:W-:Y:S01]  /*1d30*/  UISETP.NE.AND UP0, UPT, UR4, URZ, UPT ;  /* 0x000000ff0400728c */ /* 0x000fe2000bf05270 */
[----:B-1----:R-:W1:Y:S02]  /*1d40*/  S2UR UR4, SR_CgaCtaId ;  /* 0x00000000000479c3 */ /* 0x002e640000008800 */
[----:B-1----:R-:W-:-:S06]  /*1d50*/  MOV R64, UR4 ;  /* 0x0000000400407c02 */ /* 0x002fcc0008000f00 */
[----:B---3--:R-:W-:Y:S05]  /*1d60*/  BRA.U UP0, `(.L_x_23) ;  /* 0x0000000100347547 */ /* 0x008fea000b800000 */
[----:B------:R-:W1:Y:S01]  /*1d70*/  S2R R0, SR_CgaCtaId ;  /* 0x0000000000007919 */ /* 0x000e620000008800 */
[----:B------:R-:W-:Y:S02]  /*1d80*/  MOV R3, 0x400 ;  /* 0x0000040000037802 */ /* 0x000fe40000000f00 */
[----:B------:R-:W-:Y:S02]  /*1d90*/  SHF.L.U32 R2, R8, 0x1f, RZ ;  /* 0x0000001f08027819 */ /* 0x000fe400000006ff */
[----:B-1----:R-:W-:-:S05]  /*1da0*/  LEA R0, R0, R3, 0x18 ;  /* 0x0000000300007211 */ /* 0x002fca00078ec0ff */
[----:B------:R-:W-:-:S04]  /*1db0*/  IMAD R3, R9, 0x8, R0 ;  /* 0x0000000809037824 */ /* 0x000fc800078e0200 */
[----:B------:R-:W1:Y:S02]  /*1dc0*/  SYNCS.PHASECHK.TRANS64.TRYWAIT P0, [R3+URZ+0xf0], R2 ;  /* 0x0000f002030075a7 */ /* 0x000e6400080011ff */
[----:B-1----:R-:W-:Y:S05]  /*1dd0*/  @!P0 BRA `(.L_x_24) ;  /* 0x0000006c00c48947 */ /* 0x002fea0003800000 */
.L_x_137:
[----:B------:R-:W-:Y:S01]  /*1de0*/  VIADD R9, R9, 0x1 ;  /* 0x0000000109097836 */ /* 0x000fe20000000000 */
[----:B------:R1:W-:Y:S04]  /*1df0*/  SYNCS.ARRIVE.TRANS64.A1T0 RZ, [R3+URZ+0xe0], RZ ;  /* 0x0000e0ff03ff79a7 */ /* 0x0003e800081000ff */
[----:B------:R-:W-:-:S04]  /*1e00*/  ISETP.NE.AND P0, PT, R9, 0x2, PT ;  /* 0x000000020900780c */ /* 0x000fc80003f05270 */
[----:B------:R-:W-:Y:S02]  /*1e10*/  SEL R9, R9, RZ, P0 ;  /* 0x000000ff09097207 */ /* 0x000fe40000000000 */
[----:B-1----:R-:W-:-:S04]  /*1e20*/  SEL R3, RZ, 0x1, P0 ;  /* 0x00000001ff037807 */ /* 0x002fc80000000000 */
[----:B------:R-:W-:Y:S02]  /*1e30*/  LOP3.LUT R8, R8, R3, RZ, 0x3c, !PT ;  /* 0x0000000308087212 */ /* 0x000fe400078e3cff */
.L_x_23:
[----:B------:R-:W-:Y:S01]  /*1e40*/  R2UR UR4, R64 ;  /* 0x00000000400472ca */ /* 0x000fe200000e0000 */
[----:B------:R-:W-:Y:S01]  /*1e50*/  UMOV UR22, 0x400 ;  /* 0x0000040000167882 */ /* 0x000fe20000000000 */
[----:B------:R-:W-:Y:S01]  /*1e60*/  SHF.L.U32 R0, R12, 0x1f, RZ ;  /* 0x0000001f0c007819 */ /* 0x000fe200000006ff */
[----:B------:R-:W-:Y:S02]  /*1e70*/  UISETP.GE.U32.AND UP0, UPT, UR72, 0xff, UPT ;  /* 0x000000ff4800788c */ /* 0x000fe4000bf06070 */
[----:B------:R-:W-:-:S03]  /*1e80*/  ULEA UR27, UR21, UR71, 0x6 ;  /* 0x00000047151b7291 */ /* 0x000fc6000f8e30ff */
[----:B------:R-:W-:-:S05]  /*1e90*/  UMOV UR21, URZ ;  /* 0x000000ff00157c82 */ /* 0x000fca0008000000 */
[----:B------:R-:W-:-:S04]  /*1ea0*/  ULEA UR22, UR4, UR22, 0x18 ;  /* 0x0000001604167291 */ /* 0x000fc8000f8ec0ff */
[----:B------:R-:W-:-:S09]  /*1eb0*/  ULEA UR4, UR29, UR22, 0x3 ;  /* 0x000000161d047291 */ /* 0x000fd2000f8e18ff */
[----:B------:R1:W2:Y:S01]  /*1ec0*/  SYNCS.PHASECHK.TRANS64.TRYWAIT P1, [UR4+0x20], R0 ;  /* 0x00002000ff0075a7 */ /* 0x0002a20008021104 */
[----:B------:R-:W-:-:S04]  /*1ed0*/  ULEA.HI UR4, UR20, UR20, URZ, 0x1 ;  /* 0x0000001414047291 */ /* 0x000fc8000f8f08ff */
[----:B------:R-:W-:-:S04]  /*1ee0*/  USHF.L.U32 UR4, UR4, 0x6, URZ ;  /* 0x0000000604047899 */ /* 0x000fc800080006ff */
[----:B------:R-:W-:-:S04]  /*1ef0*/  ULOP3.LUT UR59, UR4, 0xffffff80, URZ, 0xc0, !UPT ;  /* 0xffffff80043b7892 */ /* 0x000fc8000f8ec0ff */
[----:B------:R-:W-:Y:S01]  /*1f00*/  UIADD3 UR59, UPT, UPT, UR69, UR59, URZ ;  /* 0x0000003b453b7290 */ /* 0x000fe2000fffe0ff */
[----:B------:R-:W-:Y:S11]  /*1f10*/  BRA.U !UP0, `(.L_x_25) ;  /* 0x0000000508687547 */ /* 0x000ff6000b800000 */
[----:B------:R-:W-:Y:S01]  /*1f20*/  UMOV UR23, UR68 ;  /* 0x0000004400177c82 */ /* 0x000fe20008000000 */
[----:B------:R-:W-:Y:S01]  /*1f30*/  UMOV UR7, UR29 ;  /* 0x0000001d00077c82 */ /* 0x000fe20008000000 */
[----:B------:R-:W-:-:S05]  /*1f40*/  UMOV UR42, 0x40 ;  /* 0x00000040002a7882 */ /* 0x000fca0000000000 */
.L_x_33:
[----:B------:R-:W-:Y:S01]  /*1f50*/  ULEA UR6, UR7, UR22, 0x3 ;  /* 0x0000001607067291 */ /* 0x000fe2000f8e18ff */
[----:B--2---:R-:W-:Y:S01]  /*1f60*/  @P4 MOV R2, 0x18000 ;  /* 0x0001800000024802 */ /* 0x004fe20000000f00 */
[----:B--23--:R-:W-:Y:S10]  /*1f70*/  @P1 BRA `(.L_x_26) ;  /* 0x00000000000c1947 */ /* 0x00cff40003800000 */
[----:B------:R-:W-:-:S04]  /*1f80*/  SHF.L.U32 R3, R12, 0x1f, RZ ;  /* 0x0000001f0c037819 */ /* 0x000fc800000006ff */
[----:B------:R-:W2:Y:S02]  /*1f90*/  SYNCS.PHASECHK.TRANS64.TRYWAIT P0, [UR6+0x20], R3 ;  /* 0x00002003ff0075a7 */ /* 0x000ea40008001106 */
[----:B--2---:R-:W-:Y:S05]  /*1fa0*/  @!P0 BRA `(.L_x_27) ;  /* 0x0000006c00648947 */ /* 0x004fea0003800000 */
.L_x_26:
[----:B------:R2:W-:Y:S01]  /*1fb0*/  @P4 SYNCS.ARRIVE.TRANS64 RZ, [UR6], R2 ;  /* 0x00000002ffff49a7 */ /* 0x0005e20008000006 */
[----:B------:R-:W-:Y:S02]  /*1fc0*/  ULOP3.LUT UR4, UR53, 0x2, URZ, 0xfc, !UPT ;  /* 0x0000000235047892 */ /* 0x000fe4000f8efcff */
[----:B------:R-:W-:Y:S02]  /*1fd0*/  UIADD3 UR23, UPT, UPT, UR23, 0x1, URZ ;  /* 0x0000000117177890 */ /* 0x000fe4000fffe0ff */
[----:B------:R-:W-:Y:S02]  /*1fe0*/  UISETP.NE.AND UP0, UPT, UR4, 0x2, UPT ;  /* 0x000000020400788c */ /* 0x000fe4000bf05270 */
[----:B------:R-:W-:-:S07]  /*1ff0*/  UISETP.NE.AND UP2, UPT, UR23, 0x1, UPT ;  /* 0x000000011700788c */ /* 0x000fce000bf45270 */
[----:B------:R-:W-:Y:S05]  /*2000*/  BRA.U UP0, `(.L_x_28) ;  /* 0x0000000100047547 */ /* 0x000fea000b800000 */
[----:B------:R-:W-:Y:S05]  /*2010*/  BPT.TRAP 0x1 ;  /* 0x000000040000795c */ /* 0x000fea0000300000 */
.L_x_28:
[----:B------:R-:W-:Y:S04]  /*2020*/  BSSY.RECONVERGENT B0, `(.L_x_29) ;  /* 0x0000003000007945 */ /* 0x000fe80003800200 */
[----:B------:R-:W-:Y:S05]  /*2030*/  @!P3 BRA `(.L_x_30) ;  /* 0x000000000004b947 */ /* 0x000fea0003800000 */
[----:B------:R-:W-:Y:S05]  /*2040*/  BPT.TRAP 0x1 ;  /* 0x000000040000795c */ /* 0x000fea0000300000 */
.L_x_30:
[----:B------:R-:W-:Y:S05]  /*2050*/  BSYNC.RECONVERGENT B0 ;  /* 0x0000000000007941 */ /* 0x000fea0003800200 */
.L_x_29:
[----:B------:R-:W-:Y:S01]  /*2060*/  UIADD3 UR4, UPT, UPT, UR7, 0x1, URZ ;  /* 0x0000000107047890 */ /* 0x000fe2000fffe0ff */
[----:B------:R-:W-:Y:S01]  /*2070*/  BSSY.RECONVERGENT B0, `(.L_x_31) ;  /* 0x0000040000007945 */ /* 0x000fe20003800200 */
[----:B------:R-:W-:Y:S02]  /*2080*/  ELECT P0, URZ, PT ;  /* 0x0000000000ff782f */ /* 0x000fe40003800000 */
[----:B------:R-:W-:-:S04]  /*2090*/  UISETP.NE.AND UP0, UPT, UR4, 0x4, UPT ;  /* 0x000000040400788c */ /* 0x000fc8000bf05270 */
[----:B------:R-:W-:Y:S02]  /*20a0*/  USEL UR5, URZ, 0x1, UP0 ;  /* 0x00000001ff057887 */ /* 0x000fe40008000000 */
[----:B------:R-:W-:-:S04]  /*20b0*/  USEL UR29, UR4, URZ, UP0 ;  /* 0x000000ff041d7287 */ /* 0x000fc80008000000 */
[----:B------:R-:W-:Y:S01]  /*20c0*/  ULEA UR4, UR29, UR22, 0x3 ;  /* 0x000000161d047291 */ /* 0x000fe2000f8e18ff */
[----:B------:R-:W-:-:S04]  /*20d0*/  LOP3.LUT R12, R12, UR5, RZ, 0x3c, !PT ;  /* 0x000000050c0c7c12 */ /* 0x000fc8000f8e3cff */
[----:B-1----:R-:W-:-:S04]  /*20e0*/  SHF.L.U32 R0, R12, 0x1f, RZ ;  /* 0x0000001f0c007819 */ /* 0x002fc800000006ff */
[----:B------:R1:W3:Y:S01]  /*20f0*/  SYNCS.PHASECHK.TRANS64.TRYWAIT P1, [UR4+0x20], R0 ;  /* 0x00002000ff0075a7 */ /* 0x0002e20008021104 */
[----:B------:R-:W-:Y:S05]  /*2100*/  @!P0 BRA `(.L_x_32) ;  /* 0x0000000000d88947 */ /* 0x000fea0003800000 */
[----:B------:R-:W-:Y:S02]  /*2110*/  ULEA UR32, UR7, UR38, 0xd ;  /* 0x0000002607207291 */ /* 0x000fe4000f8e68ff */
[----:B------:R-:W-:Y:S02]  /*2120*/  UIADD3 UR4, UP1, UPT, UR54, 0x80, URZ ;  /* 0x0000008036047890 */ /* 0x000fe4000ff3e0ff */
[----:B------:R-:W-:Y:S02]  /*2130*/  ULEA UR13, UR7, UR37, 0xc ;  /* 0x00000025070d7291 */ /* 0x000fe4000f8e60ff */
[----:B------:R-:W-:Y:S02]  /*2140*/  ULEA UR32, UR32, UR22, 0x2 ;  /* 0x0000001620207291 */ /* 0x000fe4000f8e10ff */
[----:B------:R-:W-:Y:S02]  /*2150*/  UIADD3 UR14, UP0, UPT, UR54, 0x180, URZ ;  /* 0x00000180360e7890 */ /* 0x000fe4000ff1e0ff */
[----:B------:R-:W-:-:S02]  /*2160*/  UIADD3 UR58, UPT, UPT, UR42, -0x40, URZ ;  /* 0xffffffc02a3a7890 */ /* 0x000fc4000fffe0ff */
[----:B------:R-:W-:Y:S02]  /*2170*/  ULOP3.LUT UR57, UR6, 0xfefffff8, URZ, 0xc0, !UPT ;  /* 0xfefffff806397892 */ /* 0x000fe4000f8ec0ff */
[----:B------:R-:W-:Y:S02]  /*2180*/  UIADD3.X UR5, UPT, UPT, URZ, UR55, URZ, UP1, !UPT ;  /* 0x00000037ff057290 */ /* 0x000fe40008ffe4ff */
[----:B------:R-:W-:Y:S02]  /*2190*/  ULEA UR13, UR13, UR22, 0x2 ;  /* 0x000000160d0d7291 */ /* 0x000fe4000f8e10ff */
[----:B------:R-:W-:Y:S02]  /*21a0*/  UIADD3 UR56, UPT, UPT, UR32, 0x6400, URZ ;  /* 0x0000640020387890 */ /* 0x000fe4000fffe0ff */
[----:B------:R-:W-:Y:S02]  /*21b0*/  UPRMT UR17, URZ, 0x5410, UR31 ;  /* 0x00005410ff117896 */ /* 0x000fe4000800001f */
[----:B------:R-:W-:-:S02]  /*21c0*/  UIADD3 UR50, UPT, UPT, UR42, -0x20, URZ ;  /* 0xffffffe02a327890 */ /* 0x000fc4000fffe0ff */
[----:B------:R-:W-:Y:S02]  /*21d0*/  UIADD3 UR48, UPT, UPT, UR32, 0x8400, URZ ;  /* 0x0000840020307890 */ /* 0x000fe4000fffe0ff */
[----:B------:R-:W-:Y:S02]  /*21e0*/  UIADD3 UR40, UPT, UPT, UR32, 0xa400, URZ ;  /* 0x0000a40020287890 */ /* 0x000fe4000fffe0ff */
[----:B------:R-:W-:Y:S02]  /*21f0*/  UIADD3 UR34, UPT, UPT, UR42, 0x20, URZ ;  /* 0x000000202a227890 */ /* 0x000fe4000fffe0ff */
[----:B------:R-:W-:Y:S02]  /*2200*/  UIADD3 UR32, UPT, UPT, UR32, 0xc400, URZ ;  /* 0x0000c40020207890 */ /* 0x000fe4000fffe0ff */
[----:B------:R-:W-:Y:S02]  /*2210*/  UIADD3.X UR15, UPT, UPT, URZ, UR55, URZ, UP0, !UPT ;  /* 0x00000037ff0f7290 */ /* 0x000fe400087fe4ff */
[----:B------:R-:W-:-:S02]  /*2220*/  UPRMT UR21, URZ, 0x5410, UR30 ;  /* 0x00005410ff157896 */ /* 0x000fc4000800001e */
[----:B------:R-:W-:Y:S02]  /*2230*/  UIADD3 UR24, UPT, UPT, UR13, 0x26400, URZ ;  /* 0x000264000d187890 */ /* 0x000fe4000fffe0ff */
[----:B------:R-:W-:Y:S01]  /*2240*/  UIADD3 UR8, UPT, UPT, UR13, 0x27400, URZ ;  /* 0x000274000d087890 */ /* 0x000fe2000fffe0ff */
[----:B------:R-:W-:Y:S01]  /*2250*/  UMOV UR46, 0x0 ;  /* 0x00000000002e7882 */ /* 0x000fe20000000000 */
[----:B------:R-:W-:Y:S01]  /*2260*/  UMOV UR47, 0x10000000 ;  /* 0x10000000002f7882 */ /* 0x000fe20000000000 */
[----:B------:R-:W-:Y:S01]  /*2270*/  UMOV UR51, UR59 ;  /* 0x0000003b00337c82 */ /* 0x000fe20008000000 */
[----:B------:R-:W-:Y:S01]  /*2280*/  UMOV UR52, UR60 ;  /* 0x0000003c00347c82 */ /* 0x000fe20008000000 */
[----:B------:R-:W-:Y:S01]  /*2290*/  UMOV UR49, UR57 ;  /* 0x0000003900317c82 */ /* 0x000fe20008000000 */
[----:B------:R-:W-:Y:S01]  /*22a0*/  UMOV UR43, UR59 ;  /* 0x0000003b002b7c82 */ /* 0x000fe20008000000 */
[----:B------:R-:W-:Y:S01]  /*22b0*/  UMOV UR44, UR60 ;  /* 0x0000003c002c7c82 */ /* 0x000fe20008000000 */
[----:B------:R-:W-:Y:S01]  /*22c0*/  UMOV UR41, UR57 ;  /* 0x0000003900297c82 */ /* 0x000fe20008000000 */
[----:B------:R-:W-:Y:S01]  /*22d0*/  UTMALDG.3D.MULTICAST.2CTA [UR56], [UR4], UR17, desc[UR46] ;  /* 0x00002e38040073b4 */ /* 0x000fe20008211811 */
[----:B------:R-:W-:Y:S01]  /*22e0*/  UMOV UR35, UR59 ;  /* 0x0000003b00237c82 */ /* 0x000fe20008000000 */
        /* <DEDUP_REMOVED lines=10> */
[----:B------:R-:W-:Y:S01]  /*2390*/  UIADD3 UR16, UPT, UPT, UR13, 0x28400, URZ ;  /* 0x000284000d107890 */ /* 0x000fe2000fffe0ff */
[----:B------:R-:W-:Y:S01]  /*23a0*/  UMOV UR18, UR42 ;  /* 0x0000002a00127c82 */ /* 0x000fe20008000000 */
[----:B------:R-:W-:Y:S01]  /*23b0*/  UMOV UR19, UR27 ;  /* 0x0000001b00137c82 */ /* 0x000fe20008000000 */
[----:B------:R-:W-:Y:S01]  /*23c0*/  UTMALDG.3D.MULTICAST.2CTA [UR40], [UR4], UR17, desc[UR46] ;  /* 0x00002e28040073b4 */ /* 0x000fe20008211811 */
[----:B------:R-:W-:Y:S01]  /*23d0*/  UMOV UR20, UR60 ;  /* 0x0000003c00147c82 */ /* 0x000fe20008000000 */
[----:B------:R4:W-:Y:S01]  /*23e0*/  UTMALDG.3D.MULTICAST.2CTA [UR32], [UR4], UR17, desc[UR46] ;  /* 0x00002e20040073b4 */ /* 0x0009e20008211811 */
[----:B------:R-:W-:Y:S01]  /*23f0*/  UTMALDG.3D.MULTICAST.2CTA [UR24], [UR14], UR21, desc[UR46] ;  /* 0x00002e180e0073b4 */ /* 0x000fe20008211815 */
[----:B------:R2:W-:Y:S01]  /*2400*/  UTMALDG.3D.MULTICAST.2CTA [UR8], [UR14], UR21, desc[UR46] ;  /* 0x00002e080e0073b4 */ /* 0x0005e20008211815 */
[----:B----4-:R-:W-:-:S02]  /*2410*/  UMOV UR17, UR57 ;  /* 0x0000003900117c82 */ /* 0x010fc40008000000 */
[----:B------:R4:W-:Y:S01]  /*2420*/  UTMALDG.3D.MULTICAST.2CTA [UR16], [UR14], UR21, desc[UR46] ;  /* 0x00002e100e0073b4 */ /* 0x0009e20008211815 */
[----:B--2---:R-:W-:Y:S01]  /*2430*/  UIADD3 UR8, UPT, UPT, UR13, 0x29400, URZ ;  /* 0x000294000d087890 */ /* 0x004fe2000fffe0ff */
[----:B------:R-:W-:-:S08]  /*2440*/  UMOV UR10, UR34 ;  /* 0x00000022000a7c82 */ /* 0x000fd00008000000 */
[----:B------:R4:W-:Y:S02]  /*2450*/  UTMALDG.3D.MULTICAST.2CTA [UR8], [UR14], UR21, desc[UR46] ;  /* 0x00002e080e0073b4 */ /* 0x0009e40008211815 */
[----:B----4-:R-:W-:Y:S01]  /*2460*/  NOP ;  /* 0x0000000000007918 */ /* 0x010fe20000000000 */
.L_x_32:
[----:B------:R-:W-:Y:S05]  /*2470*/  BSYNC.RECONVERGENT B0 ;  /* 0x0000000000007941 */ /* 0x000fea0003800200 */
.L_x_31:
[----:B------:R-:W-:Y:S01]  /*2480*/  UIADD3 UR42, UPT, UPT, UR42, 0x80, URZ ;  /* 0x000000802a2a7890 */ /* 0x000fe2000fffe0ff */
[----:B------:R-:W-:Y:S01]  /*2490*/  UMOV UR7, UR29 ;  /* 0x0000001d00077c82 */ /* 0x000fe20008000000 */
[----:B------:R-:W-:Y:S01]  /*24a0*/  UMOV UR21, UR61 ;  /* 0x0000003d00157c82 */ /* 0x000fe20008000000 */
[----:B------:R-:W-:Y:S09]  /*24b0*/  BRA.U UP2, `(.L_x_33) ;  /* 0xfffffff902a47547 */ /* 0x000ff2000b83ffff */
.L_x_25:
[----:B------:R-:W-:Y:S01]  /*24c0*/  ULEA UR4, UR29, UR22, 0x3 ;  /* 0x000000161d047291 */ /* 0x000fe2000f8e18ff */
[----:B-1----:R-:W-:Y:S01]  /*24d0*/  SHF.L.U32 R0, R12, 0x1f, RZ ;  /* 0x0000001f0c007819 */ /* 0x002fe200000006ff */
[----:B------:R-:W-:Y:S01]  /*24e0*/  @!P2 SYNCS.ARRIVE.TRANS64.A1T0 RZ, [UR22+0x78], RZ ;  /* 0x000078ffffffa9a7 */ /* 0x000fe20008100016 */
[----:B------:R-:W-:-:S06]  /*24f0*/  UISETP.GT.AND UP0, UPT, UR67, UR66, UPT ;  /* 0x000000424300728c */ /* 0x000fcc000bf04270 */
[----:B--23--:R1:W2:Y:S03]  /*2500*/  SYNCS.PHASECHK.TRANS64.TRYWAIT P1, [UR4+0x20], R0 ;  /* 0x00002000ff0075a7 */ /* 0x00c2a60008021104 */
[----:B------:R-:W-:Y:S05]  /*2510*/  BRA.U !UP0, `(.L_x_34) ;  /* 0x0000000508607547 */ /* 0x000fea000b800000 */
[----:B------:R-:W-:Y:S01]  /*2520*/  UIADD3 UR45, UPT, UPT, UR70, UR21, URZ ;  /* 0x00000015462d7290 */ /* 0x000fe2000fffe0ff */
[----:B------:R-:W-:-:S11]  /*2530*/  UMOV UR7, UR29 ;  /* 0x0000001d00077c82 */ /* 0x000fd60008000000 */
.L_x_42:
[----:B------:R-:W-:Y:S01]  /*2540*/  ULEA UR6, UR7, UR22, 0x3 ;  /* 0x0000001607067291 */ /* 0x000fe2000f8e18ff */
[----:B--2---:R-:W-:Y:S01]  /*2550*/  @P4 MOV R2, 0x18000 ;  /* 0x0001800000024802 */ /* 0x004fe20000000f00 */
[----:B--23--:R-:W-:Y:S10]  /*2560*/  @P1 BRA `(.L_x_35) ;  /* 0x00000000000c1947 */ /* 0x00cff40003800000 */
[----:B------:R-:W-:-:S04]  /*2570*/  SHF.L.U32 R3, R12, 0x1f, RZ ;  /* 0x0000001f0c037819 */ /* 0x000fc800000006ff */
[----:B------:R-:W2:Y:S02]  /*2580*/  SYNCS.PHASECHK.TRANS64.TRYWAIT P0, [UR6+0x20], R3 ;  /* 0x00002003ff0075a7 */ /* 0x000ea40008001106 */
[----:B--2---:R-:W-:Y:S05]  /*2590*/  @!P0 BRA `(.L_x_36) ;  /* 0x0000006800008947 */ /* 0x004fea0003800000 */
.L_x_35:
[----:B------:R2:W-:Y:S01]  /*25a0*/  @P4 SYNCS.ARRIVE.TRANS64 RZ, [UR6], R2 ;  /* 0x00000002ffff49a7 */ /* 0x0005e20008000006 */
[----:B------:R-:W-:-:S04]  /*25b0*/  ULOP3.LUT UR4, UR53, 0x2, URZ, 0xfc, !UPT ;  /* 0x0000000235047892 */ /* 0x000fc8000f8efcff */
[----:B------:R-:W-:-:S09]  /*25c0*/  UISETP.NE.AND UP0, UPT, UR4, 0x2, UPT ;  /* 0x000000020400788c */ /* 0x000fd2000bf05270 */
[----:B------:R-:W-:Y:S05]  /*25d0*/  BRA.U UP0, `(.L_x_37) ;  /* 0x0000000100047547 */ /* 0x000fea000b800000 */
[----:B------:R-:W-:Y:S05]  /*25e0*/  BPT.TRAP 0x1 ;  /* 0x000000040000795c */ /* 0x000fea0000300000 */
.L_x_37:
[----:B------:R-:W-:Y:S04]  /*25f0*/  BSSY.RECONVERGENT B0, `(.L_x_38) ;  /* 0x0000003000007945 */ /* 0x000fe80003800200 */
[----:B------:R-:W-:Y:S05]  /*2600*/  @!P3 BRA `(.L_x_39) ;  /* 0x000000000004b947 */ /* 0x000fea0003800000 */
[----:B------:R-:W-:Y:S05]  /*2610*/  BPT.TRAP 0x1 ;  /* 0x000000040000795c */ /* 0x000fea0000300000 */
.L_x_39:
[----:B------:R-:W-:Y:S05]  /*2620*/  BSYNC.RECONVERGENT B0 ;  /* 0x0000000000007941 */ /* 0x000fea0003800200 */
.L_x_38:
        /* <DEDUP_REMOVED lines=15> */
[----:B------:R-:W-:Y:S02]  /*2720*/  USHF.L.U32 UR58, UR21, 0x7, URZ ;  /* 0x00000007153a7899 */ /* 0x000fe400080006ff */
[----:B------:R-:W-:-:S02]  /*2730*/  UIADD3 UR14, UP0, UPT, UR54, 0x180, URZ ;  /* 0x00000180360e7890 */ /* 0x000fc4000ff1e0ff */
[----:B------:R-:W-:Y:S02]  /*2740*/  ULOP3.LUT UR57, UR6, 0xfefffff8, URZ, 0xc0, !UPT ;  /* 0xfefffff806397892 */ /* 0x000fe4000f8ec0ff */
[----:B------:R-:W-:Y:S02]  /*2750*/  UIADD3.X UR5, UPT, UPT, URZ, UR55, URZ, UP1, !UPT ;  /* 0x00000037ff057290 */ /* 0x000fe40008ffe4ff */
[----:B------:R-:W-:Y:S02]  /*2760*/  ULEA UR13, UR13, UR22, 0x2 ;  /* 0x000000160d0d7291 */ /* 0x000fe4000f8e10ff */
[----:B------:R-:W-:Y:S02]  /*2770*/  UIADD3 UR56, UPT, UPT, UR32, 0x6400, URZ ;  /* 0x0000640020387890 */ /* 0x000fe4000fffe0ff */
[----:B------:R-:W-:Y:S02]  /*2780*/  UPRMT UR16, URZ, 0x5410, UR31 ;  /* 0x00005410ff107896 */ /* 0x000fe4000800001f */
[----:B------:R-:W-:-:S02]  /*2790*/  UIADD3 UR50, UPT, UPT, UR58, 0x20, URZ ;  /* 0x000000203a327890 */ /* 0x000fc4000fffe0ff */
[----:B------:R-:W-:Y:S02]  /*27a0*/  UIADD3 UR48, UPT, UPT, UR32, 0x8400, URZ ;  /* 0x0000840020307890 */ /* 0x000fe4000fffe0ff */
[----:B------:R-:W-:Y:S02]  /*27b0*/  UIADD3 UR42, UPT, UPT, UR58, 0x40, URZ ;  /* 0x000000403a2a7890 */ /* 0x000fe4000fffe0ff */
[----:B------:R-:W-:Y:S02]  /*27c0*/  UIADD3 UR40, UPT, UPT, UR32, 0xa400, URZ ;  /* 0x0000a40020287890 */ /* 0x000fe4000fffe0ff */
[----:B------:R-:W-:Y:S02]  /*27d0*/  UIADD3 UR34, UPT, UPT, UR58, 0x60, URZ ;  /* 0x000000603a227890 */ /* 0x000fe4000fffe0ff */
[----:B------:R-:W-:Y:S02]  /*27e0*/  UIADD3 UR32, UPT, UPT, UR32, 0xc400, URZ ;  /* 0x0000c40020207890 */ /* 0x000fe4000fffe0ff */
[----:B------:R-:W-:-:S02]  /*27f0*/  UIADD3.X UR15, UPT, UPT, URZ, UR55, URZ, UP0, !UPT ;  /* 0x00000037ff0f7290 */ /* 0x000fc400087fe4ff */
[----:B------:R-:W-:Y:S02]  /*2800*/  UPRMT UR23, URZ, 0x5410, UR30 ;  /* 0x00005410ff177896 */ /* 0x000fe4000800001e */
        /* <DEDUP_REMOVED lines=27> */
[----:B------:R4:W-:Y:S01]  /*29c0*/  UTMALDG.3D.MULTICAST.2CTA [UR32], [UR4], UR16, desc[UR46] ;  /* 0x00002e20040073b4 */ /* 0x0009e20008211810 */
[----:B------:R-:W-:Y:S01]  /*29d0*/  UTMALDG.3D.MULTICAST.2CTA [UR24], [UR14], UR23, desc[UR46] ;  /* 0x00002e180e0073b4 */ /* 0x000fe20008211817 */
[----:B------:R2:W-:Y:S01]  /*29e0*/  UTMALDG.3D.MULTICAST.2CTA [UR8], [UR14], UR23, desc[UR46] ;  /* 0x00002e080e0073b4 */ /* 0x0005e20008211817 */
[----:B----4-:R-:W-:-:S09]  /*29f0*/  UIADD3 UR16, UPT, UPT, UR13, 0x28400, URZ ;  /* 0x000284000d107890 */ /* 0x010fd2000fffe0ff */
[----:B------:R4:W-:Y:S01]  /*2a00*/  UTMALDG.3D.MULTICAST.2CTA [UR16], [UR14], UR23, desc[UR46] ;  /* 0x00002e100e0073b4 */ /* 0x0009e20008211817 */
[----:B--2---:R-:W-:Y:S01]  /*2a10*/  UIADD3 UR8, UPT, UPT, UR13, 0x29400, URZ ;  /* 0x000294000d087890 */ /* 0x004fe2000fffe0ff */
[----:B------:R-:W-:-:S08]  /*2a20*/  UMOV UR10, UR34 ;  /* 0x00000022000a7c82 */ /* 0x000fd00008000000 */
[----:B------:R4:W-:Y:S02]  /*2a30*/  UTMALDG.3D.MULTICAST.2CTA [UR8], [UR14], UR23, desc[UR46] ;  /* 0x00002e080e0073b4 */ /* 0x0009e40008211817 */
[----:B----4-:R-:W-:Y:S01]  /*2a40*/  NOP ;  /* 0x0000000000007918 */ /* 0x010fe20000000000 */
.L_x_41:
[----:B------:R-:W-:Y:S05]  /*2a50*/  BSYNC.RECONVERGENT B0 ;  /* 0x0000000000007941 */ /* 0x000fea0003800200 */
.L_x_40:
[----:B------:R-:W-:Y:S01]  /*2a60*/  UIADD3 UR21, UPT, UPT, UR21, 0x1, URZ ;  /* 0x0000000115157890 */ /* 0x000fe2000fffe0ff */
[----:B------:R-:W-:-:S03]  /*2a70*/  UMOV UR7, UR29 ;  /* 0x0000001d00077c82 */ /* 0x000fc60008000000 */
[----:B------:R-:W-:-:S09]  /*2a80*/  UISETP.NE.AND UP0, UPT, UR21, UR45, UPT ;  /* 0x0000002d1500728c */ /* 0x000fd2000bf05270 */
[----:B------:R-:W-:Y:S05]  /*2a90*/  BRA.U UP0, `(.L_x_42) ;  /* 0xfffffff900a87547 */ /* 0x000fea000b83ffff */
.L_x_34:
[C---:B------:R-:W-:Y:S01]  /*2aa0*/  LEA R3, R11.reuse, UR22, 0x3 ;  /* 0x000000160b037c11 */ /* 0x040fe2000f8e18ff */
[----:B------:R-:W-:Y:S01]  /*2ab0*/  NOP ;  /* 0x0000000000007918 */ /* 0x000fe20000000000 */
[----:B-1----:R-:W-:Y:S02]  /*2ac0*/  SHF.L.U32 R0, R10, 0x1f, RZ ;  /* 0x0000001f0a007819 */ /* 0x002fe400000006ff */
[----:B------:R-:W-:Y:S02]  /*2ad0*/  LEA R5, R11, UR22, 0x4 ;  /* 0x000000160b057c11 */ /* 0x000fe4000f8e20ff */
[----:B------:R-:W1:Y:S02]  /*2ae0*/  SYNCS.PHASECHK.TRANS64.TRYWAIT P0, [R3+URZ+0x80], R0 ;  /* 0x00008000030075a7 */ /* 0x000e6400080011ff */
[----:B-1----:R-:W-:Y:S05]  /*2af0*/  @!P0 BRA `(.L_x_43) ;  /* 0x0000006000c08947 */ /* 0x002fea0003800000 */
.L_x_140:
[----:B------:R-:W4:Y:S01]  /*2b00*/  LDS.128 R4, [R5+0x110] ;  /* 0x0001100005047984 */ /* 0x000f220000000c00 */
[----:B------:R-:W-:Y:S01]  /*2b10*/  UISETP.GE.AND UP0, UPT, UR39, 0x1, UPT ;  /* 0x000000012700788c */ /* 0x000fe2000bf06270 */
[----:B------:R-:W-:Y:S01]  /*2b20*/  @!PT LDS RZ, [RZ] ;  /* 0x00000000fffff984 */ /* 0x000fe20000000800 */
[----:B------:R-:W-:Y:S01]  /*2b30*/  @!PT LDS RZ, [RZ] ;  /* 0x00000000fffff984 */ /* 0x000fe20000000800 */
[----:B------:R-:W-:Y:S01]  /*2b40*/  @!PT LDS RZ, [RZ] ;  /* 0x00000000fffff984 */ /* 0x000fe20000000800 */
[----:B------:R-:W-:Y:S01]  /*2b50*/  @!PT LDS RZ, [RZ] ;  /* 0x00000000fffff984 */ /* 0x000fe20000000800 */
[----:B------:R1:W-:Y:S06]  /*2b60*/  MEMBAR.ALL.CTA ;  /* 0x0000000000007992 */ /* 0x0003ec0000008000 */
[----:B-1----:R-:W1:Y:S01]  /*2b70*/  FENCE.VIEW.ASYNC.S ;  /* 0x00000000000073c6 */ /* 0x002e620000000000 */
[----:B----4-:R-:W-:-:S13]  /*2b80*/  LOP3.LUT P0, RZ, R6, 0x1, RZ, 0xc0, !PT ;  /* 0x0000000106ff7812 */ /* 0x010fda000780c0ff */
[----:B-1----:R-:W-:Y:S01]  /*2b90*/  VOTEU.ANY UP1, P0 ;  /* 0x0000000000ff7886 */ /* 0x002fe20000020100 */
[----:B------:R-:W-:-:S13]  /*2ba0*/  PLOP3.LUT P0, PT, PT, PT, UP1, 0x80, 0x8 ;  /* 0x000000000008781c */ /* 0x000fda0003f0f018 */
[----:B------:R-:W-:Y:S02]  /*2bb0*/  @P0 LOP3.LUT R0, R5, 0xffff, RZ, 0xc0, !PT ;  /* 0x0000ffff05000812 */ /* 0x000fe400078ec0ff */
[----:B--2---:R-:W-:Y:S02]  /*2bc0*/  @P0 MOV R2, R4 ;  /* 0x0000000400020202 */ /* 0x004fe40000000f00 */
[----:B------:R-:W-:Y:S01]  /*2bd0*/  @P0 R2UR UR5, R0 ;  /* 0x00000000000502ca */ /* 0x000fe200000e0000 */
[----:B------:R-:W-:Y:S01]  /*2be0*/  VIADD R0, R3, 0x90 ;  /* 0x0000009003007836 */ /* 0x000fe20000000000 */
[----:B------:R-:W-:Y:S02]  /*2bf0*/  @P0 SHF.R.U32.HI R4, RZ, 0x10, R5 ;  /* 0x00000010ff040819 */ /* 0x000fe40000011605 */
[----:B------:R-:W-:Y:S02]  /*2c00*/  @P0 R2UR UR6, R2 ;  /* 0x00000000020602ca */ /* 0x000fe400000e0000 */
[----:B------:R-:W-:-:S02]  /*2c10*/  PRMT R0, RZ, 0x654, R0 ;  /* 0x00000654ff007816 */ /* 0x000fc40000000000 */
[----:B------:R-:W-:Y:S02]  /*2c20*/  @P0 R2UR UR4, R4 ;  /* 0x00000000040402ca */ /* 0x000fe400000e0000 */
[----:B------:R1:W-:Y:S03]  /*2c30*/  SYNCS.ARRIVE.TRANS64.RED.A1T0 RZ, [R0+URZ], RZ ;  /* 0x000000ff00ff79a7 */ /* 0x0003e600081004ff */
[----:B------:R-:W-:-:S04]  /*2c40*/  @UP1 UMOV UR62, UR5 ;  /* 0x00000005003e1c82 */ /* 0x000fc80008000000 */
[----:B------:R-:W-:-:S04]  /*2c50*/  @UP1 UMOV UR63, UR6 ;  /* 0x00000006003f1c82 */ /* 0x000fc80008000000 */
[----:B------:R-:W-:Y:S01]  /*2c60*/  @UP1 UMOV UR60, UR4 ;  /* 0x00000004003c1c82 */ /* 0x000fe20008000000 */
[----:B------:R-:W-:Y:S05]  /*2c70*/  BRA.U !UP0, `(.L_x_44) ;  /* 0x0000000108d47547 */ /* 0x000fea000b800000 */
[----:B------:R-:W2:Y:S01]  /*2c80*/  LDCU.128 UR12, c[0x0][0xb10] ;  /* 0x00016200ff0c77ac */ /* 0x000ea20008000c00 */
[----:B------:R-:W4:Y:S01]  /*2c90*/  LDCU UR21, c[0x0][0xb20] ;  /* 0x00016400ff1577ac */ /* 0x000f220008000800 */
[----:B------:R-:W3:Y:S01]  /*2ca0*/  LDCU UR20, c[0x0][0xb0c] ;  /* 0x00016180ff1477ac */ /* 0x000ee20008000800 */
[----:B------:R-:W1:Y:S01]  /*2cb0*/  LDCU.64 UR8, c[0x0][0xb28] ;  /* 0x00016500ff0877ac */ /* 0x000e620008000a00 */
[----:B------:R-:W-:Y:S02]  /*2cc0*/  UISETP.NE.AND UP3, UPT, UR39, 0x1, UPT ;  /* 0x000000012700788c */ /* 0x000fe4000bf65270 */
[----:B--2---:R-:W-:Y:S02]  /*2cd0*/  UIMAD.WIDE.U32 UR6, UR64, UR15, URZ ;  /* 0x0000000f400672a5 */ /* 0x004fe4000f8e00ff */
[----:B------:R-:W-:Y:S02]  /*2ce0*/  UIMAD.WIDE.U32 UR4, UR65, UR12, URZ ;  /* 0x0000000c410472a5 */ /* 0x000fe4000f8e00ff */
[----:B------:R-:W-:-:S02]  /*2cf0*/  UISETP.NE.AND UP0, UPT, UR14, 0x1, UPT ;  /* 0x000000010e00788c */ /* 0x000fc4000bf05270 */
[----:B------:R-:W-:Y:S01]  /*2d00*/  UIMAD.WIDE.U32 UR18, UR62, UR15, URZ ;  /* 0x0000000f3e1272a5 */ /* 0x000fe2000f8e00ff */
[----:B------:R-:W-:Y:S02]  /*2d10*/  UMOV UR6, UR7 ;  /* 0x0000000700067c82 */ /* 0x000fe40008000000 */
[----:B------:R-:W-:Y:S01]  /*2d20*/  UMOV UR4, UR5 ;  /* 0x0000000500047c82 */ /* 0x000fe20008000000 */
[----:B----4-:R-:W-:Y:S02]  /*2d30*/  USHF.R.U32.HI UR6, URZ, UR21, UR6 ;  /* 0x00000015ff067299 */ /* 0x010fe40008011606 */
[----:B---3--:R-:W-:Y:S02]  /*2d40*/  UISETP.NE.AND UP2, UPT, UR20, 0x1, UPT ;  /* 0x000000011400788c */ /* 0x008fe4000bf45270 */
[----:B------:R-:W-:Y:S02]  /*2d50*/  USHF.R.U32.HI UR4, URZ, UR13, UR4 ;  /* 0x0000000dff047299 */ /* 0x000fe40008011604 */
[----:B------:R-:W-:-:S02]  /*2d60*/  USEL UR5, UR64, UR6, !UP0 ;  /* 0x0000000640057287 */ /* 0x000fc4000c000000 */
[----:B------:R-:W-:Y:S02]  /*2d70*/  USEL UR6, UR65, UR4, !UP2 ;  /* 0x0000000441067287 */ /* 0x000fe4000d000000 */
[----:B-1----:R-:W-:Y:S01]  /*2d80*/  UIMAD.WIDE.U32 UR10, UR5, UR8, URZ ;  /* 0x00000008050a72a5 */ /* 0x002fe2000f8e00ff */
[----:B------:R-:W-:Y:S01]  /*2d90*/  UMOV UR4, UR19 ;  /* 0x0000001300047c82 */ /* 0x000fe20008000000 */
[----:B------:R-:W-:Y:S02]  /*2da0*/  UIMAD.WIDE.U32 UR16, UR63, UR12, URZ ;  /* 0x0000000c3f1072a5 */ /* 0x000fe4000f8e00ff */
[----:B------:R-:W-:-:S03]  /*2db0*/  UIMAD.WIDE.U32 UR18, UR6, UR8, URZ ;  /* 0x00000008061272a5 */ /* 0x000fc6000f8e00ff */
[----:B------:R-:W-:Y:S01]  /*2dc0*/  UMOV UR10, UR11 ;  /* 0x0000000b000a7c82 */ /* 0x000fe20008000000 */
[----:B------:R-:W-:Y:S02]  /*2dd0*/  USHF.R.U32.HI UR4, URZ, UR21, UR4 ;  /* 0x00000015ff047299 */ /* 0x000fe40008011604 */
[----:B------:R-:W-:Y:S01]  /*2de0*/  @UP3 USHF.R.U32.HI UR5, URZ, UR9, UR10 ;  /* 0x00000009ff053299 */ /* 0x000fe2000801160a */
[----:B------:R-:W-:Y:S01]  /*2df0*/  UMOV UR16, UR17 ;  /* 0x0000001100107c82 */ /* 0x000fe20008000000 */
[----:B------:R-:W-:Y:S01]  /*2e00*/  UMOV UR18, UR19 ;  /* 0x0000001300127c82 */ /* 0x000fe20008000000 */
[----:B------:R-:W-:Y:S02]  /*2e10*/  USHF.R.U32.HI UR13, URZ, UR13, UR16 ;  /* 0x0000000dff0d7299 */ /* 0x000fe40008011610 */
[----:B------:R-:W-:Y:S02]  /*2e20*/  USEL UR4, UR62, UR4, !UP0 ;  /* 0x000000043e047287 */ /* 0x000fe4000c000000 */
[----:B------:R-:W-:-:S02]  /*2e30*/  @UP3 USHF.R.U32.HI UR6, URZ, UR9, UR18 ;  /* 0x00000009ff063299 */ /* 0x000fc40008011612 */
[----:B------:R-:W-:Y:S02]  /*2e40*/  UIMAD UR7, UR39, UR5, URZ ;  /* 0x00000005270772a4 */ /* 0x000fe4000f8e02ff */
[----:B------:R-:W-:Y:S02]  /*2e50*/  USEL UR5, UR63, UR13, !UP2 ;  /* 0x0000000d3f057287 */ /* 0x000fe4000d000000 */
[----:B------:R-:W-:Y:S02]  /*2e60*/  UIMAD UR10, UR39, UR6, URZ ;  /* 0x00000006270a72a4 */ /* 0x000fe4000f8e02ff */
[----:B------:R-:W-:Y:S02]  /*2e70*/  UISETP.GE.AND UP0, UPT, UR4, UR7, UPT ;  /* 0x000000070400728c */ /* 0x000fe4000bf06270 */
[----:B------:R-:W-:Y:S02]  /*2e80*/  UIMAD.WIDE.U32 UR12, UR4, UR8, URZ ;  /* 0x00000008040c72a5 */ /* 0x000fe4000f8e00ff */
[----:B------:R-:W-:-:S02]  /*2e90*/  UISETP.GE.OR UP0, UPT, UR5, UR10, UP0 ;  /* 0x0000000a0500728c */ /* 0x000fc40008706670 */
        /* <DEDUP_REMOVED lines=19> */
.L_x_44:
[----:B------:R-:W2:Y:S02]  /*2fd0*/  LDCU UR4, c[0x0][0xb30] ;  /* 0x00016600ff0477ac */ /* 0x000ea40008000800 */
[----:B--2---:R-:W-:-:S09]  /*2fe0*/  UISETP.NE.AND UP0, UPT, UR4, 0x1, UPT ;  /* 0x000000010400788c */ /* 0x004fd2000bf05270 */
[----:B------:R-:W-:Y:S05]  /*2ff0*/  BRA.U UP0, `(.L_x_45) ;  /* 0x0000000100447547 */ /* 0x000fea000b800000 */
[----:B------:R-:W2:Y:S01]  /*3000*/  LDCU.128 UR8, c[0x0][0xb10] ;  /* 0x00016200ff0877ac */ /* 0x000ea20008000c00 */
[----:B------:R-:W4:Y:S01]  /*3010*/  LDCU UR12, c[0x0][0xb0c] ;  /* 0x00016180ff0c77ac */ /* 0x000f220008000800 */
[----:B------:R-:W1:Y:S01]  /*3020*/  LDCU UR13, c[0x0][0xb20] ;  /* 0x00016400ff0d77ac */ /* 0x000e620008000800 */
[----:B--2---:R-:W-:Y:S02]  /*3030*/  UIMAD.WIDE.U32 UR6, UR63, UR8, URZ ;  /* 0x000000083f0672a5 */ /* 0x004fe4000f8e00ff */
[----:B------:R-:W-:Y:S02]  /*3040*/  UIMAD.WIDE.U32 UR4, UR62, UR11, URZ ;  /* 0x0000000b3e0472a5 */ /* 0x000fe4000f8e00ff */
[----:B----4-:R-:W-:Y:S02]  /*3050*/  UISETP.NE.AND UP2, UPT, UR12, 0x1, UPT ;  /* 0x000000010c00788c */ /* 0x010fe4000bf45270 */
[----:B------:R-:W-:Y:S01]  /*3060*/  UISETP.NE.AND UP0, UPT, UR10, 0x1, UPT ;  /* 0x000000010a00788c */ /* 0x000fe2000bf05270 */
[----:B------:R-:W-:-:S02]  /*3070*/  UMOV UR6, UR7 ;  /* 0x0000000700067c82 */ /* 0x000fc40008000000 */
[----:B------:R-:W-:Y:S01]  /*3080*/  UMOV UR4, UR5 ;  /* 0x0000000500047c82 */ /* 0x000fe20008000000 */
[----:B------:R-:W-:Y:S02]  /*3090*/  USHF.R.U32.HI UR9, URZ, UR9, UR6 ;  /* 0x00000009ff097299 */ /* 0x000fe40008011606 */
[----:B-1----:R-:W-:Y:S02]  /*30a0*/  USHF.R.U32.HI UR4, URZ, UR13, UR4 ;  /* 0x0000000dff047299 */ /* 0x002fe40008011604 */
[----:B------:R-:W-:Y:S02]  /*30b0*/  USEL UR5, UR63, UR9, !UP2 ;  /* 0x000000093f057287 */ /* 0x000fe4000d000000 */
[----:B------:R-:W-:-:S04]  /*30c0*/  USEL UR4, UR62, UR4, !UP0 ;  /* 0x000000043e047287 */ /* 0x000fc8000c000000 */
[----:B------:R-:W-:Y:S02]  /*30d0*/  UIADD3 UR6, UPT, UPT, UR5, -UR4, URZ ;  /* 0x8000000405067290 */ /* 0x000fe4000fffe0ff */
[----:B------:R-:W-:Y:S02]  /*30e0*/  UIADD3 UR4, UPT, UPT, -UR5, UR4, URZ ;  /* 0x0000000405047290 */ /* 0x000fe4000fffe1ff */
[----:B------:R-:W-:Y:S02]  /*30f0*/  UIMAD UR62, UR6, UR10, UR62 ;  /* 0x0000000a063e72a4 */ /* 0x000fe4000f8e023e */
[----:B------:R-:W-:-:S12]  /*3100*/  UIMAD UR63, UR4, UR12, UR63 ;  /* 0x0000000c043f72a4 */ /* 0x000fd8000f8e023f */
.L_x_45:
[----:B------:R-:W-:Y:S01]  /*3110*/  VIADD R11, R11, 0x1 ;  /* 0x000000010b0b7836 */ /* 0x000fe20000000000 */
[----:B------:R-:W-:Y:S02]  /*3120*/  R2UR UR5, R63 ;  /* 0x000000003f0572ca */ /* 0x000fe400000e0000 */
[----:B------:R-:W-:Y:S02]  /*3130*/  R2UR UR4, R62 ;  /* 0x000000003e0472ca */ /* 0x000fe400000e0000 */
[C---:B------:R-:W-:Y:S02]  /*3140*/  ISETP.NE.AND P0, PT, R11.reuse, 0x2, PT ;  /* 0x000000020b00780c */ /* 0x040fe40003f05270 */
[----:B------:R-:W-:Y:S02]  /*3150*/  PLOP3.LUT P2, PT, PT, PT, PT, 0x80, 0x8 ;  /* 0x000000000008781c */ /* 0x000fe40003f4f070 */
[----:B------:R-:W-:Y:S02]  /*3160*/  SEL R3, RZ, 0x1, P0 ;  /* 0x00000001ff037807 */ /* 0x000fe40000000000 */
[----:B------:R-:W-:-:S02]  /*3170*/  SEL R11, R11, RZ, P0 ;  /* 0x000000ff0b0b7207 */ /* 0x000fc40000000000 */
[----:B------:R-:W-:Y:S01]  /*3180*/  LOP3.LUT R10, R10, R3, RZ, 0x3c, !PT ;  /* 0x000000030a0a7212 */ /* 0x000fe200078e3cff */
[----:B------:R-:W-:Y:S02]  /*3190*/  UIADD3 UR20, UPT, UPT, UR63, UR5, URZ ;  /* 0x000000053f147290 */ /* 0x000fe4000fffe0ff */
[----:B------:R-:W-:Y:S01]  /*31a0*/  UIADD3 UR21, UPT, UPT, UR62, UR4, URZ ;  /* 0x000000043e157290 */ /* 0x000fe2000fffe0ff */
[----:B------:R-:W-:Y:S11]  /*31b0*/  BRA.U UP1, `(.L_x_46) ;  /* 0xffffffe901d87547 */ /* 0x000ff6000b83ffff */
[----:B------:R-:W-:Y:S01]  /*31c0*/  UIADD3 UR22, UPT, UPT, UR22, 0x20, URZ ;  /* 0x0000002016167890 */ /* 0x000fe2000fffe0ff */
[----:B------:R-:W-:-:S03]  /*31d0*/  SHF.L.U32 R3, R12, 0x1f, RZ ;  /* 0x0000001f0c037819 */ /* 0x000fc600000006ff */
[----:B------:R-:W-:-:S09]  /*31e0*/  ULEA UR4, UR29, UR22, 0x3 ;  /* 0x000000161d047291 */ /* 0x000fd2000f8e18ff */
[----:B------:R-:W2:Y:S02]  /*31f0*/  SYNCS.PHASECHK.TRANS64.TRYWAIT P0, [UR4], R3 ;  /* 0x00000003ff0075a7 */ /* 0x000ea40008001104 */
[----:B--2---:R-:W-:Y:S05]  /*3200*/  @!P0 BRA `(.L_x_47) ;  /* 0x0000005c00108947 */ /* 0x004fea0003800000 */
.L_x_142:
[----:B------:R-:W-:-:S04]  /*3210*/  UIADD3 UR4, UPT, UPT, UR29, 0x1, URZ ;  /* 0x000000011d047890 */ /* 0x000fc8000fffe0ff */
[----:B------:R-:W-:-:S04]  /*3220*/  UISETP.NE.AND UP0, UPT, UR4, 0x4, UPT ;  /* 0x000000040400788c */ /* 0x000fc8000bf05270 */
[----:B------:R-:W-:Y:S02]  /*3230*/  USEL UR6, URZ, 0x1, UP0 ;  /* 0x00000001ff067887 */ /* 0x000fe40008000000 */
[----:B------:R-:W-:-:S04]  /*3240*/  USEL UR4, UR4, URZ, UP0 ;  /* 0x000000ff04047287 */ /* 0x000fc80008000000 */
[----:B------:R-:W-:Y:S01]  /*3250*/  ULEA UR5, UR4, UR22, 0x3 ;  /* 0x0000001604057291 */ /* 0x000fe2000f8e18ff */
[----:B------:R-:W-:-:S04]  /*3260*/  LOP3.LUT R2, R12, UR6, RZ, 0x3c, !PT ;  /* 0x000000060c027c12 */ /* 0x000fc8000f8e3cff */
[----:B-1----:R-:W-:-:S04]  /*3270*/  SHF.L.U32 R3, R2, 0x1f, RZ ;  /* 0x0000001f02037819 */ /* 0x002fc800000006ff */
[----:B------:R-:W1:Y:S02]  /*3280*/  SYNCS.PHASECHK.TRANS64.TRYWAIT P0, [UR5], R3 ;  /* 0x00000003ff0075a7 */ /* 0x000e640008001105 */
[----:B-1----:R-:W-:Y:S05]  /*3290*/  @!P0 BRA `(.L_x_48) ;  /* 0x0000005c00048947 */ /* 0x002fea0003800000 */
.L_x_144:
        /* <DEDUP_REMOVED lines=9> */
.L_x_146:
[----:B------:R-:W-:-:S04]  /*3330*/  UIADD3 UR4, UPT, UPT, UR4, 0x1, URZ ;  /* 0x0000000104047890 */ /* 0x000fc8000fffe0ff */
[----:B------:R-:W-:-:S04]  /*3340*/  UISETP.NE.AND UP0, UPT, UR4, 0x4, UPT ;  /* 0x000000040400788c */ /* 0x000fc8000bf05270 */
[----:B------:R-:W-:Y:S02]  /*3350*/  USEL UR5, URZ, 0x1, UP0 ;  /* 0x00000001ff057887 */ /* 0x000fe40008000000 */
[----:B------:R-:W-:-:S04]  /*3360*/  USEL UR4, UR4, URZ, UP0 ;  /* 0x000000ff04047287 */ /* 0x000fc80008000000 */
[----:B------:R-:W-:Y:S01]  /*3370*/  ULEA UR4, UR4, UR22, 0x3 ;  /* 0x0000001604047291 */ /* 0x000fe2000f8e18ff */
[----:B-1----:R-:W-:-:S04]  /*3380*/  LOP3.LUT R3, R2, UR5, RZ, 0x3c, !PT ;  /* 0x0000000502037c12 */ /* 0x002fc8000f8e3cff */
[----:B------:R-:W-:Y:S01]  /*3390*/  SHF.L.U32 R3, R3, 0x1f, RZ ;  /* 0x0000001f03037819 */ /* 0x000fe200000006ff */
[----:B------:R-:W-:-:S07]  /*33a0*/  IMAD.U32 R0, RZ, RZ, UR4 ;  /* 0x00000004ff007e24 */ /* 0x000fce000f8e00ff */
.L_x_50:
[----:B-1----:R1:W2:Y:S02]  /*33b0*/  SYNCS.PHASECHK.TRANS64.TRYWAIT P0, [R0+URZ], R3 ;  /* 0x00000003000075a7 */ /* 0x0022a400080011ff */
[----:B--2---:R-:W-:Y:S05]  /*33c0*/  @!P0 NANOSLEEP.SYNCS 0x989680 ;  /* 0x009896800000895d */ /* 0x004fea0003900000 */
[----:B------:R-:W2:Y:S02]  /*33d0*/  @!P0 SYNCS.PHASECHK.TRANS64 P0, [R0+URZ], R3 ;  /* 0x00000003000085a7 */ /* 0x000ea400080010ff */
[----:B--2---:R-:W-:Y:S05]  /*33e0*/  @P0 EXIT ;  /* 0x000000000000094d */ /* 0x004fea0003800000 */
[----:B------:R-:W-:Y:S05]  /*33f0*/  BRA `(.L_x_50) ;  /* 0xfffffffc00ec7947 */ /* 0x000fea000383ffff */
.L_x_22:
[----:B------:R-:W-:-:S13]  /*3400*/  R2UR UR4, R64 ;  /* 0x00000000400472ca */ /* 0x000fda00000e0000 */
[----:B------:R-:W-:-:S04]  /*3410*/  UISETP.NE.AND UP0, UPT, UR4, URZ, UPT ;  /* 0x000000ff0400728c */ /* 0x000fc8000bf05270 */
[----:B------:R-:W-:-:S09]  /*3420*/  UISETP.NE.OR UP0, UPT, UR24, 0x1, UP0 ;  /* 0x000000011800788c */ /* 0x000fd20008705670 */
[----:B------:R-:W-:Y:S05]  /*3430*/  BRA.U UP0, `(.L_x_51) ;  /* 0x0000000500507547 */ /* 0x000fea000b800000 */
[----:B------:R-:W-:Y:S01]  /*3440*/  R2UR UR4, R64 ;  /* 0x00000000400472ca */ /* 0x000fe200000e0000 */
[----:B------:R-:W-:Y:S01]  /*3450*/  IMAD.MOV.U32 R12, RZ, RZ, 0x1 ;  /* 0x00000001ff0c7424 */ /* 0x000fe200078e00ff */
[----:B------:R-:W-:Y:S02]  /*3460*/  ISETP.GE.U32.AND P2, PT, R5, 0x10, PT ;  /* 0x000000100500780c */ /* 0x000fe40003f46070 */
[----:B------:R-:W-:Y:S01]  /*3470*/  CS2R R6, SRZ ;  /* 0x0000000000067805 */ /* 0x000fe2000001ff00 */
[----:B------:R-:W-:Y:S01]  /*3480*/  IMAD.MOV.U32 R3, RZ, RZ, RZ ;  /* 0x000000ffff037224 */ /* 0x000fe200078e00ff */
[----:B------:R-:W-:Y:S01]  /*3490*/  UMOV UR6, 0x400 ;  /* 0x0000040000067882 */ /* 0x000fe20000000000 */
[----:B------:R-:W-:Y:S01]  /*34a0*/  IMAD.MOV.U32 R4, RZ, RZ, RZ ;  /* 0x000000ffff047224 */ /* 0x000fe200078e00ff */
[----:B------:R-:W-:-:S05]  /*34b0*/  UMOV UR5, URZ ;  /* 0x000000ff00057c82 */ /* 0x000fca0008000000 */
[----:B------:R-:W-:-:S12]  /*34c0*/  ULEA UR6, UR4, UR6, 0x18 ;  /* 0x0000000604067291 */ /* 0x000fd8000f8ec0ff */
.L_x_55:
[----:B------:R-:W-:Y:S02]  /*34d0*/  LEA R0, R3, UR6, 0x3 ;  /* 0x0000000603007c11 */ /* 0x000fe4000f8e18ff */
[----:B------:R-:W-:-:S03]  /*34e0*/  SHF.L.U32 R9, R4, 0x1f, RZ ;  /* 0x0000001f04097819 */ /* 0x000fc600000006ff */
[----:B------:R-:W-:Y:S01]  /*34f0*/  VIADD R8, R0, 0xf0 ;  /* 0x000000f000087836 */ /* 0x000fe20000000000 */
[----:B------:R-:W1:Y:S02]  /*3500*/  SYNCS.PHASECHK.TRANS64.TRYWAIT P0, [R0+URZ+0xe0], R9 ;  /* 0x0000e009000075a7 */ /* 0x000e6400080011ff */
[----:B-1----:R-:W-:Y:S05]  /*3510*/  @!P0 BRA `(.L_x_52) ;  /* 0x0000005800948947 */ /* 0x002fea0003800000 */
.L_x_147:
[----:B------:R-:W-:Y:S01]  /*3520*/  ULEA UR4, UR5, UR6, 0x3 ;  /* 0x0000000605047291 */ /* 0x000fe2000f8e18ff */
[----:B------:R-:W-:Y:S01]  /*3530*/  PRMT R8, RZ, 0x654, R8 ;  /* 0x00000654ff087816 */ /* 0x000fe20000000008 */
[----:B-1----:R-:W-:Y:S01]  /*3540*/  @!P2 IMAD.MOV.U32 R9, RZ, RZ, 0x10 ;  /* 0x00000010ff09a424 */ /* 0x002fe200078e00ff */
[----:B------:R-:W-:Y:S01]  /*3550*/  SHF.L.U32 R11, R12, 0x1f, RZ ;  /* 0x0000001f0c0b7819 */ /* 0x000fe200000006ff */
[----:B------:R-:W-:Y:S01]  /*3560*/  UIADD3 UR7, UPT, UPT, UR4, 0x80, URZ ;  /* 0x0000008004077890 */ /* 0x000fe2000fffe0ff */
[----:B------:R1:W-:Y:S05]  /*3570*/  SYNCS.ARRIVE.TRANS64.RED.A1T0 RZ, [R8+URZ], RZ ;  /* 0x000000ff08ff79a7 */ /* 0x0003ea00081004ff */
[----:B------:R-:W-:Y:S01]  /*3580*/  IMAD.U32 R0, RZ, RZ, UR7 ;  /* 0x00000007ff007e24 */ /* 0x000fe2000f8e00ff */
[----:B------:R-:W2:Y:S04]  /*3590*/  SYNCS.PHASECHK.TRANS64.TRYWAIT P0, [UR4+0x90], R11 ;  /* 0x0000900bff0075a7 */ /* 0x000ea80008001104 */
[----:B------:R-:W-:Y:S01]  /*35a0*/  PRMT R13, R5, 0x654, R0 ;  /* 0x00000654050d7816 */ /* 0x000fe20000000000 */
[----:B-12---:R-:W-:Y:S06]  /*35b0*/  @!P0 BRA `(.L_x_53) ;  /* 0x0000005800808947 */ /* 0x006fec0003800000 */
.L_x_149:
[----:B------:R-:W-:Y:S01]  /*35c0*/  ULEA UR8, UR5, UR6, 0x4 ;  /* 0x0000000605087291 */ /* 0x000fe2000f8e20ff */
[----:B------:R-:W-:Y:S01]  /*35d0*/  SEL R2, R13, R2, !P2 ;  /* 0x000000020d027207 */ /* 0x000fe20005000000 */
[----:B------:R-:W-:Y:S01]  /*35e0*/  UIADD3 UR9, UPT, UPT, UR4, 0x80, URZ ;  /* 0x0000008004097890 */ /* 0x000fe2000fffe0ff */
[----:B-1----:R-:W-:Y:S01]  /*35f0*/  LEA R0, R7, UR6, 0x3 ;  /* 0x0000000607007c11 */ /* 0x002fe2000f8e18ff */
[----:B------:R-:W-:Y:S01]  /*3600*/  UIADD3 UR8, UPT, UPT, UR8, 0x110, URZ ;  /* 0x0000011008087890 */ /* 0x000fe2000fffe0ff */
[----:B------:R1:W-:Y:S01]  /*3610*/  @!P2 SYNCS.ARRIVE.TRANS64.RED RZ, [R2+URZ], R9 ;  /* 0x0000000902ffa9a7 */ /* 0x0003e200080004ff */
[----:B------:R-:W-:Y:S01]  /*3620*/  UIADD3 UR4, UPT, UPT, UR5, 0x1, URZ ;  /* 0x0000000105047890 */ /* 0x000fe2000fffe0ff */
[----:B------:R-:W-:-:S03]  /*3630*/  VIADD R3, R3, 0x1 ;  /* 0x0000000103037836 */ /* 0x000fc60000000000 */
[----:B------:R-:W-:Y:S02]  /*3640*/  UISETP.NE.AND UP0, UPT, UR4, 0x2, UPT ;  /* 0x000000020400788c */ /* 0x000fe4000bf05270 */
[----:B------:R-:W-:Y:S01]  /*3650*/  ISETP.NE.AND P0, PT, R3, 0x2, PT ;  /* 0x000000020300780c */ /* 0x000fe20003f05270 */
[----:B------:R-:W-:Y:S06]  /*3660*/  UGETNEXTWORKID.BROADCAST [UR8], [UR9] ;  /* 0x00000000080073ca */ /* 0x000fec0008000100 */
[----:B------:R-:W-:Y:S02]  /*3670*/  USEL UR7, URZ, 0x1, UP0 ;  /* 0x00000001ff077887 */ /* 0x000fe40008000000 */
[----:B------:R-:W-:-:S04]  /*3680*/  USEL UR5, UR4, URZ, UP0 ;  /* 0x000000ff04057287 */ /* 0x000fc80008000000 */
[----:B------:R-:W-:Y:S02]  /*3690*/  LOP3.LUT R12, R12, UR7, RZ, 0x3c, !PT ;  /* 0x000000070c0c7c12 */ /* 0x000fe4000f8e3cff */
[----:B-1----:R-:W-:-:S04]  /*36a0*/  SHF.L.U32 R9, R6, 0x1f, RZ ;  /* 0x0000001f06097819 */ /* 0x002fc800000006ff */
[----:B------:R-:W1:Y:S02]  /*36b0*/  SYNCS.PHASECHK.TRANS64.TRYWAIT P1, [R0+URZ+0x80], R9 ;  /* 0x00008009000075a7 */ /* 0x000e6400080211ff */
[----:B-1----:R-:W-:Y:S05]  /*36c0*/  @!P1 BRA `(.L_x_54) ;  /* 0x0000005800549947 */ /* 0x002fea0003800000 */
.L_x_150:
[C---:B------:R-:W-:Y:S01]  /*36d0*/  LEA R8, R7.reuse, UR6, 0x4 ;  /* 0x0000000607087c11 */ /* 0x040fe2000f8e20ff */
[----:B------:R-:W-:Y:S01]  /*36e0*/  VIADD R7, R7, 0x1 ;  /* 0x0000000107077836 */ /* 0x000fe20000000000 */
[----:B------:R-:W-:Y:S01]  /*36f0*/  SEL R3, R3, RZ, P0 ;  /* 0x000000ff03037207 */ /* 0x000fe20000000000 */
[----:B-1----:R-:W-:-:S03]  /*3700*/  VIADD R0, R0, 0x90 ;  /* 0x0000009000007836 */ /* 0x002fc60000000000 */
[----:B------:R-:W1:Y:S01]  /*3710*/  LDS.128 R8, [R8+0x110] ;  /* 0x0001100008087984 */ /* 0x000e620000000c00 */
[C---:B------:R-:W-:Y:S02]  /*3720*/  ISETP.NE.AND P1, PT, R7.reuse, 0x2, PT ;  /* 0x000000020700780c */ /* 0x040fe40003f25270 */
[----:B------:R-:W-:Y:S01]  /*3730*/  PRMT R0, RZ, 0x654, R0 ;  /* 0x00000654ff007816 */ /* 0x000fe20000000000 */
[----:B------:R-:W-:Y:S01]  /*3740*/  @!PT LDS RZ, [RZ] ;  /* 0x00000000fffff984 */ /* 0x000fe20000000800 */
[----:B------:R-:W-:Y:S01]  /*3750*/  @!PT LDS RZ, [RZ] ;  /* 0x00000000fffff984 */ /* 0x000fe20000000800 */
[----:B------:R-:W-:Y:S01]  /*3760*/  @!PT LDS RZ, [RZ] ;  /* 0x00000000fffff984 */ /* 0x000fe20000000800 */
[----:B------:R-:W-:Y:S01]  /*3770*/  @!PT LDS RZ, [RZ] ;  /* 0x00000000fffff984 */ /* 0x000fe20000000800 */
[----:B------:R2:W-:Y:S06]  /*3780*/  MEMBAR.ALL.CTA ;  /* 0x0000000000007992 */ /* 0x0005ec0000008000 */
[----:B--2---:R-:W2:Y:S01]  /*3790*/  FENCE.VIEW.ASYNC.S ;  /* 0x00000000000073c6 */ /* 0x004ea20000000000 */
[----:B------:R-:W-:Y:S01]  /*37a0*/  SEL R7, R7, RZ, P1 ;  /* 0x000000ff07077207 */ /* 0x000fe20000800000 */
[----:B--2---:R2:W-:Y:S01]  /*37b0*/  SYNCS.ARRIVE.TRANS64.RED.A1T0 RZ, [R0+URZ], RZ ;  /* 0x000000ff00ff79a7 */ /* 0x0045e200081004ff */
[----:B-1----:R-:W-:-:S02]  /*37c0*/  LOP3.LUT P3, RZ, R10, 0x1, RZ, 0xc0, !PT ;  /* 0x000000010aff7812 */ /* 0x002fc4000786c0ff */
[----:B------:R-:W-:Y:S02]  /*37d0*/  SEL R9, RZ, 0x1, P0 ;  /* 0x00000001ff097807 */ /* 0x000fe40000000000 */
[----:B------:R-:W-:Y:S02]  /*37e0*/  SEL R11, RZ, 0x1, P1 ;  /* 0x00000001ff0b7807 */ /* 0x000fe40000800000 */
[----:B------:R-:W-:Y:S02]  /*37f0*/  LOP3.LUT R4, R4, R9, RZ, 0x3c, !PT ;  /* 0x0000000904047212 */ /* 0x000fe400078e3cff */
[----:B------:R-:W-:-:S05]  /*3800*/  LOP3.LUT R6, R6, R11, RZ, 0x3c, !PT ;  /* 0x0000000b06067212 */ /* 0x000fca00078e3cff */
[----:B--2---:R-:W-:Y:S05]  /*3810*/  @P3 BRA `(.L_x_55) ;  /* 0xfffffffc002c3947 */ /* 0x004fea000383ffff */
[----:B------:R-:W-:Y:S01]  /*3820*/  ULEA UR4, UR5, UR6, 0x3 ;  /* 0x0000000605047291 */ /* 0x000fe2000f8e18ff */
[----:B------:R-:W-:-:S08]  /*3830*/  SHF.L.U32 R3, R12, 0x1f, RZ ;  /* 0x0000001f0c037819 */ /* 0x000fd000000006ff */
[----:B------:R-:W1:Y:S02]  /*3840*/  SYNCS.PHASECHK.TRANS64 P0, [UR4+0x90], R3 ;  /* 0x00009003ff0075a7 */ /* 0x000e640008001004 */
[----:B-1----:R-:W-:Y:S05]  /*3850*/  @P0 BRA `(.L_x_56) ;  /* 0x0000000000080947 */ /* 0x002fea0003800000 */
[----:B------:R-:W1:Y:S02]  /*3860*/  SYNCS.PHASECHK.TRANS64.TRYWAIT P0, [UR4+0x90], R3 ;  /* 0x00009003ff0075a7 */ /* 0x000e640008001104 */
[----:B-1----:R-:W-:Y:S05]  /*3870*/  @!P0 BRA `(.L_x_57) ;  /* 0x0000005400fc8947 */ /* 0x002fea0003800000 */
.L_x_56:
[----:B------:R-:W-:-:S04]  /*3880*/  UIADD3 UR7, UPT, UPT, UR5, 0x1, URZ ;  /* 0x0000000105077890 */ /* 0x000fc8000fffe0ff */
[----:B------:R-:W-:-:S04]  /*3890*/  UISETP.NE.AND UP0, UPT, UR7, 0x2, UPT ;  /* 0x000000020700788c */ /* 0x000fc8000bf05270 */
[----:B------:R-:W-:Y:S02]  /*38a0*/  USEL UR8, URZ, 0x1, UP0 ;  /* 0x00000001ff087887 */ /* 0x000fe40008000000 */
[----:B------:R-:W-:-:S04]  /*38b0*/  USEL UR7, UR7, URZ, UP0 ;  /* 0x000000ff07077287 */ /* 0x000fc80008000000 */
[----:B------:R-:W-:Y:S01]  /*38c0*/  ULEA UR7, UR7, UR6, 0x3 ;  /* 0x0000000607077291 */ /* 0x000fe2000f8e18ff */
[----:B-1----:R-:W-:-:S04]  /*38d0*/  LOP3.LUT R3, R12, UR8, RZ, 0x3c, !PT ;  /* 0x000000080c037c12 */ /* 0x002fc8000f8e3cff */
[----:B------:R-:W-:-:S04]  /*38e0*/  SHF.L.U32 R0, R3, 0x1f, RZ ;  /* 0x0000001f03007819 */ /* 0x000fc800000006ff */
[----:B------:R-:W1:Y:S02]  /*38f0*/  SYNCS.PHASECHK.TRANS64 P0, [UR7+0x90], R0 ;  /* 0x00009000ff0075a7 */ /* 0x000e640008001007 */
[----:B-1----:R-:W-:Y:S05]  /*3900*/  @P0 EXIT ;  /* 0x000000000000094d */ /* 0x002fea0003800000 */
[----:B------:R-:W-:Y:S02]  /*3910*/  SHF.L.U32 R3, R3, 0x1f, RZ ;  /* 0x0000001f03037819 */ /* 0x000fe400000006ff */
[----:B------:R-:W-:-:S07]  /*3920*/  MOV R0, UR7 ;  /* 0x0000000700007c02 */ /* 0x000fce0008000f00 */
.L_x_58:
[----:B-1----:R1:W2:Y:S02]  /*3930*/  SYNCS.PHASECHK.TRANS64.TRYWAIT P0, [R0+URZ+0x90], R3 ;  /* 0x00009003000075a7 */ /* 0x0022a400080011ff */
[----:B--2---:R-:W-:Y:S05]  /*3940*/  @!P0 NANOSLEEP.SYNCS 0x989680 ;  /* 0x009896800000895d */ /* 0x004fea0003900000 */
[----:B------:R-:W2:Y:S02]  /*3950*/  @!P0 SYNCS.PHASECHK.TRANS64 P0, [R0+URZ+0x90], R3 ;  /* 0x00009003000085a7 */ /* 0x000ea400080010ff */
[----:B--2---:R-:W-:Y:S05]  /*3960*/  @P0 EXIT ;  /* 0x000000000000094d */ /* 0x004fea0003800000 */
[----:B------:R-:W-:Y:S05]  /*3970*/  BRA `(.L_x_58) ;  /* 0xfffffffc00ec7947 */ /* 0x000fea000383ffff */
.L_x_51:
[----:B------:R-:W-:Y:S05]  /*3980*/  BRA.U UP4, `(.L_x_59) ;  /* 0x0000001904507547 */ /* 0x000fea000b800000 */
[----:B------:R-:W-:Y:S01]  /*3990*/  R2UR UR7, R64 ;  /* 0x00000000400772ca */ /* 0x000fe200000e0000 */
[----:B------:R-:W-:Y:S01]  /*39a0*/  UMOV UR4, 0x40 ;  /* 0x0000004000047882 */ /* 0x000fe20000000000 */
[----:B------:R-:W-:Y:S01]  /*39b0*/  NOP ;  /* 0x0000000000007918 */ /* 0x000fe20000000000 */
[----:B------:R-:W-:-:S10]  /*39c0*/  UMOV UR6, 0x400 ;  /* 0x0000040000067882 */ /* 0x000fd40000000000 */
[----:B------:R-:W-:Y:S02]  /*39d0*/  ULEA UR5, UR7, UR4, 0x18 ;  /* 0x0000000407057291 */ /* 0x000fe4000f8ec0ff */
[----:B------:R-:W-:-:S07]  /*39e0*/  ULEA UR6, UR7, UR6, 0x18 ;  /* 0x0000000607067291 */ /* 0x000fce000f8ec0ff */
[----:B------:R-:W1:Y:S02]  /*39f0*/  LDS.U8 R5, [UR5+0x1c] ;  /* 0x00001c05ff057984 */ /* 0x000e640008000000 */
[----:B-1----:R-:W-:-:S13]  /*3a00*/  ISETP.NE.AND P0, PT, R5, RZ, PT ;  /* 0x000000ff0500720c */ /* 0x002fda0003f05270 */
[----:B------:R-:W-:Y:S05]  /*3a10*/  @P0 BRA `(.L_x_60) ;  /* 0x0000000400180947 */ /* 0x000fea0003800000 */
[----:B------:R-:W-:Y:S01]  /*3a20*/  R2UR UR4, R2 ;  /* 0x00000000020472ca */ /* 0x000fe200000e0000 */
[----:B------:R-:W-:-:S12]  /*3a30*/  UIADD3 UR7, UPT, UPT, UR5, 0x8, URZ ;  /* 0x0000000805077890 */ /* 0x000fd8000fffe0ff */
[----:B------:R-:W-:-:S09]  /*3a40*/  UISETP.NE.U32.AND UP1, UPT, UR4, 0x1, UPT ;  /* 0x000000010400788c */ /* 0x000fd2000bf25070 */
[----:B------:R-:W-:Y:S05]  /*3a50*/  BRA.U !UP1, `(.L_x_61) ;  /* 0x0000000109a47547 */ /* 0x000fea000b800000 */
[----:B------:R-:W-:Y:S01]  /*3a60*/  ELECT P0, URZ, PT ;  /* 0x0000000000ff782f */ /* 0x000fe20003800000 */
[----:B------:R-:W-:-:S12]  /*3a70*/  BSSY B0, `(.L_x_61) ;  /* 0x0000027000007945 */ /* 0x000fd80003800000 */
[----:B------:R-:W-:Y:S05]  /*3a80*/  @!P0 BRA `(.L_x_62) ;  /* 0x0000000000948947 */ /* 0x000fea0003800000 */
[----:B------:R-:W-:-:S05]  /*3a90*/  UMOV UR4, 0x10 ;  /* 0x0000001000047882 */ /* 0x000fca0000000000 */
[----:B------:R-:W-:Y:S04]  /*3aa0*/  DEPBAR.LE SB1, 0x36 ;  /* 0x00009d800000791a */ /* 0x000fe80000000000 */
[----:B------:R-:W1:Y:S02]  /*3ab0*/  UTCATOMSWS.2CTA.FIND_AND_SET.ALIGN UP0, UR4, UR4 ;  /* 0x00000004000475e3 */ /* 0x000e640008200800 */
[----:B-1----:R-:W-:Y:S01]  /*3ac0*/  MOV R12, UR4 ;  /* 0x00000004000c7c02 */ /* 0x002fe20008000f00 */
[----:B------:R-:W-:Y:S06]  /*3ad0*/  BRA.U UP0, `(.L_x_63) ;  /* 0x0000000100187547 */ /* 0x000fec000b800000 */
.L_x_64:
[----:B------:R-:W-:Y:S05]  /*3ae0*/  NANOSLEEP 0x64 ;  /* 0x000000640000795d */ /* 0x000fea0003800000 */
[----:B------:R-:W-:-:S05]  /*3af0*/  UMOV UR4, 0x10 ;  /* 0x0000001000047882 */ /* 0x000fca0000000000 */
[----:B------:R-:W-:Y:S04]  /*3b00*/  DEPBAR.LE SB1, 0x36 ;  /* 0x00009d800000791a */ /* 0x000fe80000000000 */
[----:B------:R-:W1:Y:S02]  /*3b10*/  UTCATOMSWS.2CTA.FIND_AND_SET.ALIGN UP0, UR4, UR4 ;  /* 0x00000004000475e3 */ /* 0x000e640008200800 */
[----:B-1----:R-:W-:Y:S01]  /*3b20*/  MOV R12, UR4 ;  /* 0x00000004000c7c02 */ /* 0x002fe20008000f00 */
[----:B------:R-:W-:Y:S05]  /*3b30*/  BRA.U !UP0, `(.L_x_64) ;  /* 0xfffffffd08e87547 */ /* 0x000fea000b83ffff */
.L_x_63:
[----:B------:R-:W1:Y:S01]  /*3b40*/  LDS R8, [UR5+0x10] ;  /* 0x00001005ff087984 */ /* 0x000e620008000800 */
[----:B------:R-:W-:Y:S01]  /*3b50*/  R2UR UR4, R0 ;  /* 0x00000000000472ca */ /* 0x000fe200000e0000 */
[----:B------:R-:W-:-:S04]  /*3b60*/  IMAD.U32 R5, RZ, RZ, UR6 ;  /* 0x00000006ff057e24 */ /* 0x000fc8000f8e00ff */
[----:B------:R-:W-:-:S08]  /*3b70*/  VIADD R5, R5, 0x130 ;  /* 0x0000013005057836 */ /* 0x000fd00000000000 */
[----:B------:R-:W-:Y:S02]  /*3b80*/  MOV R6, UR4 ;  /* 0x0000000400067c02 */ /* 0x000fe40008000f00 */
[----:B-1----:R-:W-:-:S04]  /*3b90*/  SHF.L.U32 R8, R8, 0x1f, RZ ;  /* 0x0000001f08087819 */ /* 0x002fc800000006ff */
[----:B------:R-:W1:Y:S02]  /*3ba0*/  SYNCS.PHASECHK.TRANS64.TRYWAIT P0, [UR5+0x8], R8 ;  /* 0x00000808ff0075a7 */ /* 0x000e640008001105 */
[----:B-1----:R-:W-:Y:S05]  /*3bb0*/  @P0 BRA `(.L_x_65) ;  /* 0x0000000000080947 */ /* 0x002fea0003800000 */
[----:B------:R-:W1:Y:S02]  /*3bc0*/  SYNCS.PHASECHK.TRANS64.TRYWAIT P0, [UR5+0x8], R8 ;  /* 0x00000808ff0075a7 */ /* 0x000e640008001105 */
[----:B-1----:R-:W-:Y:S05]  /*3bd0*/  @!P0 BRA `(.L_x_66) ;  /* 0x00000054003c8947 */ /* 0x002fea0003800000 */
.L_x_65:
[----:B------:R-:W-:Y:S01]  /*3be0*/  R2UR UR4, R0 ;  /* 0x00000000000472ca */ /* 0x000fe200000e0000 */
[----:B------:R-:W-:Y:S01]  /*3bf0*/  IMAD.MOV.U32 R9, RZ, RZ, 0xffff ;  /* 0x0000ffffff097424 */ /* 0x000fe200078e00ff */
[----:B------:R-:W-:Y:S01]  /*3c00*/  PRMT R6, R6, 0x654, R5 ;  /* 0x0000065406067816 */ /* 0x000fe20000000005 */
[----:B------:R-:W-:Y:S02]  /*3c10*/  HFMA2 R5, -RZ, RZ, 0, 5.9604644775390625e-08 ;  /* 0x00000001ff057431 */ /* 0x000fe400000001ff */
[----:B-1----:R-:W-:Y:S02]  /*3c20*/  IMAD.MOV.U32 R8, RZ, RZ, 0x4 ;  /* 0x00000004ff087424 */ /* 0x002fe400078e00ff */
[----:B------:R-:W-:Y:S01]  /*3c30*/  IMAD.SHL.U32 R11, R12, 0x20, RZ ;  /* 0x000000200c0b7824 */ /* 0x000fe200078e00ff */
[----:B------:R-:W-:-:S05]  /*3c40*/  SHF.L.U32 R10, R9, R12, RZ ;  /* 0x0000000c090a7219 */ /* 0x000fca00000006ff */
[----:B------:R-:W-:Y:S01]  /*3c50*/  UPRMT UR4, UR4, 0x654, UR7 ;  /* 0x0000065404047896 */ /* 0x000fe20008000007 */
[----:B------:R-:W-:-:S05]  /*3c60*/  SHF.L.U32 R9, R5, R12, RZ ;  /* 0x0000000c05097219 */ /* 0x000fca00000006ff */
[----:B------:R-:W-:-:S03]  /*3c70*/  MOV R7, UR4 ;  /* 0x0000000400077c02 */ /* 0x000fc60008000f00 */
[----:B------:R1:W-:Y:S01]  /*3c80*/  SYNCS.ARRIVE.TRANS64.RED RZ, [UR4], R8 ;  /* 0x00000008ffff79a7 */ /* 0x0003e20008000404 */
[----:B------:R1:W-:Y:S04]  /*3c90*/  STS [UR6+0x130], R11 ;  /* 0x0001300bff007988 */ /* 0x0003e80008000806 */
[----:B------:R1:W-:Y:S04]  /*3ca0*/  STAS [R6.64], R12 ;  /* 0x0000000c06007dbd */ /* 0x0003e8000c0008ff */
[----:B------:R1:W-:Y:S04]  /*3cb0*/  ATOMS.OR RZ, [UR5+0x14], R10 ;  /* 0x0000140affff798c */ /* 0x0003e8000b000005 */
[----:B------:R1:W-:Y:S04]  /*3cc0*/  ATOMS.OR RZ, [UR5+0x18], R9 ;  /* 0x00001809ffff798c */ /* 0x0003e8000b000005 */
[----:B------:R1:W-:Y:S02]  /*3cd0*/  ATOMS.XOR RZ, [UR5+0x10], R5 ;  /* 0x00001005ffff798c */ /* 0x0003e4000b800005 */
.L_x_62:
[----:B------:R-:W-:Y:S05]  /*3ce0*/  BSYNC B0 ;  /* 0x0000000000007941 */ /* 0x000fea0003800000 */
.L_x_61:
[----:B------:R-:W-:Y:S05]  /*3cf0*/  BRA.U UP1, `(.L_x_67) ;  /* 0x0000000101707547 */ /* 0x000fea000b800000 */
[----:B------:R-:W-:-:S03]  /*3d00*/  UMOV UR4, 0xffffffff ;  /* 0xffffffff00047882 */ /* 0x000fc60000000000 */
[----:B------:R-:W-:Y:S05]  /*3d10*/  BRA.DIV UR4, `(.L_x_68) ;  /* 0x0000005604047947 */ /* 0x000fea000b800000 */
[----:B------:R-:W-:-:S13]  /*3d20*/  ELECT P0, URZ, PT ;  /* 0x0000000000ff782f */ /* 0x000fda0003800000 */
.L_x_154:
[----:B------:R-:W-:Y:S05]  /*3d30*/  @!P0 BRA `(.L_x_67) ;  /* 0x0000000000608947 */ /* 0x000fea0003800000 */
[----:B-1----:R-:W1:Y:S02]  /*3d40*/  LDS R6, [UR5+0x10] ;  /* 0x00001005ff067984 */ /* 0x002e640008000800 */
[----:B-1----:R-:W-:-:S04]  /*3d50*/  SHF.L.U32 R6, R6, 0x1f, RZ ;  /* 0x0000001f06067819 */ /* 0x002fc800000006ff */
[----:B------:R-:W1:Y:S02]  /*3d60*/  SYNCS.PHASECHK.TRANS64.TRYWAIT P0, [UR5+0x8], R6 ;  /* 0x00000806ff0075a7 */ /* 0x000e640008001105 */
[----:B-1----:R-:W-:Y:S05]  /*3d70*/  @P0 BRA `(.L_x_69) ;  /* 0x0000000000080947 */ /* 0x002fea0003800000 */
[----:B------:R-:W1:Y:S02]  /*3d80*/  SYNCS.PHASECHK.TRANS64.TRYWAIT P0, [UR5+0x8], R6 ;  /* 0x00000806ff0075a7 */ /* 0x000e640008001105 */
[----:B-1----:R-:W-:Y:S05]  /*3d90*/  @!P0 BRA `(.L_x_70) ;  /* 0x0000005400088947 */ /* 0x002fea0003800000 */
.L_x_69:
[----:B------:R-:W2:Y:S01]  /*3da0*/  LDS R8, [UR6+0x130] ;  /* 0x00013006ff087984 */ /* 0x000ea20008000800 */
[----:B------:R-:W-:Y:S01]  /*3db0*/  R2UR UR4, R0 ;  /* 0x00000000000472ca */ /* 0x000fe200000e0000 */
[----:B-1----:R-:W-:Y:S02]  /*3dc0*/  IMAD.MOV.U32 R6, RZ, RZ, 0xffff ;  /* 0x0000ffffff067424 */ /* 0x002fe400078e00ff */
[----:B------:R-:W-:-:S10]  /*3dd0*/  IMAD.MOV.U32 R5, RZ, RZ, 0x1 ;  /* 0x00000001ff057424 */ /* 0x000fd400078e00ff */
[----:B------:R-:W-:Y:S01]  /*3de0*/  UPRMT UR4, UR4, 0x654, UR7 ;  /* 0x0000065404047896 */ /* 0x000fe20008000007 */
[----:B--2---:R-:W-:Y:S01]  /*3df0*/  IMAD.SHL.U32 R7, R8, 0x20, RZ ;  /* 0x0000002008077824 */ /* 0x004fe200078e00ff */
[-C--:B------:R-:W-:Y:S02]  /*3e00*/  SHF.L.U32 R6, R6, R8.reuse, RZ ;  /* 0x0000000806067219 */ /* 0x080fe400000006ff */
[----:B------:R-:W-:Y:S02]  /*3e10*/  SHF.L.U32 R8, R5, R8, RZ ;  /* 0x0000000805087219 */ /* 0x000fe400000006ff */
[----:B------:R2:W-:Y:S04]  /*3e20*/  STS [UR6+0x130], R7 ;  /* 0x00013007ff007988 */ /* 0x0005e80008000806 */
[----:B------:R2:W-:Y:S04]  /*3e30*/  ATOMS.OR RZ, [UR5+0x14], R6 ;  /* 0x00001406ffff798c */ /* 0x0005e8000b000005 */
[----:B------:R2:W-:Y:S01]  /*3e40*/  ATOMS.OR RZ, [UR5+0x18], R8 ;  /* 0x00001808ffff798c */ /* 0x0005e2000b000005 */
[----:B------:R-:W-:Y:S03]  /*3e50*/  SYNCS.ARRIVE.TRANS64.RED.A1T0 RZ, [UR4], RZ ;  /* 0x000000ffffff79a7 */ /* 0x000fe60008100404 */
[----:B------:R2:W-:Y:S01]  /*3e60*/  ATOMS.XOR RZ, [UR5+0x10], R5 ;  /* 0x00001005ffff798c */ /* 0x0005e2000b800005 */
[----:B------:R-:W-:Y:S05]  /*3e70*/  BRA `(.L_x_67) ;  /* 0x0000000000107947 */ /* 0x000fea0003800000 */
.L_x_60:
[----:B------:R-:W-:Y:S02]  /*3e80*/  MOV R5, 0xffffffff ;  /* 0xffffffff00057802 */ /* 0x000fe40000000f00 */
[----:B------:R-:W-:-:S03]  /*3e90*/  MOV R6, 0x3ec0 ;  /* 0x00003ec000067802 */ /* 0x000fc60000000f00 */
[----:B------:R1:W-:Y:S04]  /*3ea0*/  STS [UR6+0x130], R5 ;  /* 0x00013005ff007988 */ /* 0x0003e80008000806 */
[----:B-1---5:R-:W-:Y:S05]  /*3eb0*/  CALL.REL.NOINC `($__internal_1_$__cuda_sm10x_tcgen05_guardrail_trap_phase_invalid_during_alloc) ;  /* 0x0000005800687944 */ /* 0x022fea0003c00000 */
.L_x_67:
[----:B------:R-:W-:Y:S05]  /*3ec0*/  WARPSYNC.ALL ;  /* 0x0000000000007948 */ /* 0x000fea0003800000 */
[----:B------:R-:W3:Y:S01]  /*3ed0*/  S2UR UR4, SR_CgaCtaId ;  /* 0x00000000000479c3 */ /* 0x000ee20000008800 */
[----:B------:R-:W-:Y:S01]  /*3ee0*/  UMOV UR62, 0x400 ;  /* 0x00000400003e7882 */ /* 0x000fe20000000000 */
[----:B------:R-:W4:Y:S01]  /*3ef0*/  LDCU UR7, c[0x0][0x38c] ;  /* 0x00007180ff0777ac */ /* 0x000f220008000800 */
[----:B------:R-:W-:Y:S01]  /*3f00*/  LOP3.LUT R3, R3, 0xffff, RZ, 0xc0, !PT ;  /* 0x0000ffff03037812 */ /* 0x000fe200078ec0ff */
[----:B-1----:R-:W-:Y:S01]  /*3f10*/  IMAD.MOV.U32 R11, RZ, RZ, 0x1 ;  /* 0x00000001ff0b7424 */ /* 0x002fe200078e00ff */
[----:B------:R-:W-:Y:S01]  /*3f20*/  R2UR UR5, R2 ;  /* 0x00000000020572ca */ /* 0x000fe200000e0000 */
[----:B------:R-:W-:Y:S01]  /*3f30*/  IMAD.MOV.U32 R10, RZ, RZ, RZ ;  /* 0x000000ffff0a7224 */ /* 0x000fe200078e00ff */
[----:B------:R-:W-:-:S02]  /*3f40*/  LOP3.LUT R4, R4, 0xffff, RZ, 0xc0, !PT ;  /* 0x0000ffff04047812 */ /* 0x000fc400078ec0ff */
[----:B--2---:R-:W-:Y:S01]  /*3f50*/  CS2R R8, SRZ ;  /* 0x0000000000087805 */ /* 0x004fe2000001ff00 */
[----:B------:R-:W-:Y:S01]  /*3f60*/  UMOV UR9, URZ ;  /* 0x000000ff00097c82 */ /* 0x000fe20008000000 */
[----:B------:R-:W-:Y:S01]  /*3f70*/  UMOV UR60, URZ ;  /* 0x000000ff003c7c82 */ /* 0x000fe20008000000 */
[----:B------:R-:W-:Y:S01]  /*3f80*/  R2UR UR65, R4 ;  /* 0x00000000044172ca */ /* 0x000fe200000e0000 */
[----:B------:R-:W-:Y:S01]  /*3f90*/  UMOV UR76, 0x0 ;  /* 0x00000000004c7882 */ /* 0x000fe20000000000 */
[----:B------:R-:W-:Y:S01]  /*3fa0*/  UMOV UR77, 0x8100910 ;  /* 0x08100910004d7882 */ /* 0x000fe20000000000 */
[----:B------:R-:W-:Y:S01]  /*3fb0*/  UMOV UR74, 0x0 ;  /* 0x00000000004a7882 */ /* 0x000fe20000000000 */
[----:B------:R-:W-:Y:S01]  /*3fc0*/  UMOV UR75, 0x8100910 ;  /* 0x08100910004b7882 */ /* 0x000fe20000000000 */
[----:B------:R-:W-:Y:S01]  /*3fd0*/  UMOV UR72, 0x0 ;  /* 0x0000000000487882 */ /* 0x000fe20000000000 */
[----:B------:R-:W-:Y:S01]  /*3fe0*/  UMOV UR73, 0x8100910 ;  /* 0x0810091000497882 */ /* 0x000fe20000000000 */
[----:B------:R-:W-:-:S02]  /*3ff0*/  UISETP.NE.AND UP3, UPT, UR5, URZ, UPT ;  /* 0x000000ff0500728c */ /* 0x000fc4000bf65270 */
[----:B----4-:R-:W-:Y:S01]  /*4000*/  UIADD3 UR7, UPT, UPT, UR7, 0x7f, URZ ;  /* 0x0000007f07077890 */ /* 0x010fe2000fffe0ff */
[----:B------:R-:W-:Y:S01]  /*4010*/  UMOV UR70, 0x0 ;  /* 0x0000000000467882 */ /* 0x000fe20000000000 */
[----:B------:R-:W-:Y:S01]  /*4020*/  UMOV UR71, 0x8100910 ;  /* 0x0810091000477882 */ /* 0x000fe20000000000 */
[----:B---3--:R-:W-:Y:S01]  /*4030*/  ULEA UR62, UR4, UR62, 0x18 ;  /* 0x0000003e043e7291 */ /* 0x008fe2000f8ec0ff */
[----:B------:R-:W-:Y:S02]  /*4040*/  UMOV UR68, 0x0 ;  /* 0x0000000000447882 */ /* 0x000fe40000000000 */
[----:B------:R-:W-:Y:S01]  /*4050*/  UMOV UR4, URZ ;  /* 0x000000ff00047c82 */ /* 0x000fe20008000000 */
[----:B------:R-:W-:Y:S01]  /*4060*/  UIADD3 UR6, UPT, UPT, UR62, 0x6400, URZ ;  /* 0x000064003e067890 */ /* 0x000fe2000fffe0ff */
[----:B------:R-:W-:Y:S01]  /*4070*/  IMAD.U32 R14, RZ, RZ, UR4 ;  /* 0x00000004ff0e7e24 */ /* 0x000fe2000f8e00ff */
[----:B------:R-:W-:Y:S02]  /*4080*/  USHF.R.S32.HI UR4, URZ, 0x1f, UR7 ;  /* 0x0000001fff047899 */ /* 0x000fe40008011407 */
[----:B------:R-:W-:-:S02]  /*4090*/  UIADD3 UR5, UPT, UPT, UR62, 0x26400, URZ ;  /* 0x000264003e057890 */ /* 0x000fc4000fffe0ff */
[----:B------:R-:W-:Y:S02]  /*40a0*/  ULEA.HI UR4, UR4, UR7, URZ, 0x7 ;  /* 0x0000000704047291 */ /* 0x000fe4000f8f38ff */
[----:B------:R-:W-:Y:S02]  /*40b0*/  USHF.R.U32.HI UR6, URZ, 0x4, UR6 ;  /* 0x00000004ff067899 */ /* 0x000fe40008011606 */
[----:B------:R-:W-:Y:S02]  /*40c0*/  USHF.R.S32.HI UR8, URZ, 0x7, UR4 ;  /* 0x00000007ff087899 */ /* 0x000fe40008011404 */
[----:B------:R-:W-:Y:S01]  /*40d0*/  USHF.R.U32.HI UR5, URZ, 0x4, UR5 ;  /* 0x00000004ff057899 */ /* 0x000fe20008011605 */
[----:B------:R-:W-:Y:S01]  /*40e0*/  R2UR UR4, R3 ;  /* 0x00000000030472ca */ /* 0x000fe200000e0000 */
[----:B------:R-:W-:Y:S02]  /*40f0*/  UISETP.LT.AND UP0, UPT, UR8, 0x1, UPT ;  /* 0x000000010800788c */ /* 0x000fe4000bf01270 */
[----:B------:R-:W-:Y:S01]  /*4100*/  ULOP3.LUT UR6, UR6, 0x3fff, URZ, 0xc0, !UPT ;  /* 0x00003fff06067892 */ /* 0x000fe2000f8ec0ff */
[----:B------:R-:W-:Y:S01]  /*4110*/  IMAD.U32 R12, RZ, RZ, UR8 ;  /* 0x00000008ff0c7e24 */ /* 0x000fe2000f8e00ff */
[----:B------:R-:W-:-:S02]  /*4120*/  ULOP3.LUT UR67, UR5, 0x3fff, URZ, 0xc0, !UPT ;  /* 0x00003fff05437892 */ /* 0x000fc4000f8ec0ff */
[----:B------:R-:W-:Y:S02]  /*4130*/  ULOP3.LUT UR66, UR6, 0x10000, URZ, 0xfc, !UPT ;  /* 0x0001000006427892 */ /* 0x000fe4000f8efcff */
[----:B------:R-:W-:Y:S01]  /*4140*/  ULOP3.LUT UR67, UR67, 0x10000, URZ, 0xfc, !UPT ;  /* 0x0001000043437892 */ /* 0x000fe2000f8efcff */
[----:B------:R-:W-:-:S03]  /*4150*/  UMOV UR69, 0x8100910 ;  /* 0x0810091000457882 */ /* 0x000fc60000000000 */
[----:B------:R-:W-:Y:S01]  /*4160*/  IMAD.U32 R13, RZ, RZ, UR4 ;  /* 0x00000004ff0d7e24 */ /* 0x000fe2000f8e00ff */
[----:B------:R-:W-:Y:S01]  /*4170*/  NOP ;  /* 0x0000000000007918 */ /* 0x000fe20000000000 */
[----:B------:R-:W-:Y:S06]  /*4180*/  BAR.ARV 0x6, 0xa0 ;  /* 0x0182800000007b1d */ /* 0x000fec0000002000 */
[----:B------:R-:W1:Y:S02]  /*4190*/  LDS R5, [UR62+0x130] ;  /* 0x0001303eff057984 */ /* 0x000e640008000800 */
[----:B-1----:R-:W-:-:S13]  /*41a0*/  R2UR UR4, R5 ;  /* 0x00000000050472ca */ /* 0x002fda00000e0000 */
[----:B------:R-:W-:Y:S01]  /*41b0*/  IMAD.U32 R16, RZ, RZ, UR4 ;  /* 0x00000004ff107e24 */ /* 0x000fe2000f8e00ff */
[----:B------:R-:W-:-:S06]  /*41c0*/  USEL UR4, UR8, 0x1, !UP0 ;  /* 0x0000000108047887 */ /* 0x000fcc000c000000 */
[----:B------:R-:W-:-:S07]  /*41d0*/  IMAD.U32 R15, RZ, RZ, UR4 ;  /* 0x00000004ff0f7e24 */ /* 0x000fce000f8e00ff */
.L_x_78:
[C---:B-1----:R-:W-:Y:S02]  /*41e0*/  LEA R3, R10.reuse, UR62, 0x3 ;  /* 0x0000003e0a037c11 */ /* 0x042fe4000f8e18ff */
[----:B------:R-:W-:Y:S02]  /*41f0*/  SHF.L.U32 R4, R9, 0x1f, RZ ;  /* 0x0000001f09047819 */ /* 0x000fe400000006ff */
[----:B------:R-:W-:Y:S02]  /*4200*/  LEA R5, R10, UR62, 0x4 ;  /* 0x0000003e0a057c11 */ /* 0x000fe4000f8e20ff */
[----:B------:R-:W1:Y:S02]  /*4210*/  SYNCS.PHASECHK.TRANS64.TRYWAIT P0, [R3+URZ+0x80], R4 ;  /* 0x00008004030075a7 */ /* 0x000e6400080011ff */
[----:B-1----:R-:W-:Y:S05]  /*4220*/  @!P0 BRA `(.L_x_71) ;  /* 0x0000004c00fc8947 */ /* 0x002fea0003800000 */
.L_x_155:
[----:B-1----:R-:W1:Y:S01]  /*4230*/  LDS.128 R4, [R5+0x110] ;  /* 0x0001100005047984 */ /* 0x002e620000000c00 */
[----:B------:R-:W-:Y:S02]  /*4240*/  VIADD R3, R3, 0x90 ;  /* 0x0000009003037836 */ /* 0x000fe40000000000 */
[----:B------:R-:W-:Y:S01]  /*4250*/  VIADD R10, R10, 0x1 ;  /* 0x000000010a0a7836 */ /* 0x000fe20000000000 */
[----:B------:R-:W-:Y:S01]  /*4260*/  @!PT LDS RZ, [RZ] ;  /* 0x00000000fffff984 */ /* 0x000fe20000000800 */
[----:B------:R-:W-:Y:S01]  /*4270*/  @!PT LDS RZ, [RZ] ;  /* 0x00000000fffff984 */ /* 0x000fe20000000800 */
[----:B------:R-:W-:Y:S01]  /*4280*/  @!PT LDS RZ, [RZ] ;  /* 0x00000000fffff984 */ /* 0x000fe20000000800 */
[----:B------:R-:W-:Y:S01]  /*4290*/  @!PT LDS RZ, [RZ] ;  /* 0x00000000fffff984 */ /* 0x000fe20000000800 */
[----:B------:R2:W-:Y:S06]  /*42a0*/  MEMBAR.ALL.CTA ;  /* 0x0000000000007992 */ /* 0x0005ec0000008000 */
[----:B--2---:R-:W2:Y:S01]  /*42b0*/  FENCE.VIEW.ASYNC.S ;  /* 0x00000000000073c6 */ /* 0x004ea20000000000 */
[----:B------:R-:W-:-:S04]  /*42c0*/  PRMT R3, RZ, 0x654, R3 ;  /* 0x00000654ff037816 */ /* 0x000fc80000000003 */
[----:B--2---:R2:W-:Y:S01]  /*42d0*/  SYNCS.ARRIVE.TRANS64.RED.A1T0 RZ, [R3+URZ], RZ ;  /* 0x000000ff03ff79a7 */ /* 0x0045e200081004ff */
[----:B-1----:R-:W-:Y:S01]  /*42e0*/  LOP3.LUT P1, RZ, R6, 0x1, RZ, 0xc0, !PT ;  /* 0x0000000106ff7812 */ /* 0x002fe2000782c0ff */
[----:B--2---:R-:W-:-:S12]  /*42f0*/  BRA.U UP3, `(.L_x_72) ;  /* 0x00000009032c7547 */ /* 0x004fd8000b800000 */
[----:B------:R-:W1:Y:S01]  /*4300*/  LDCU UR4, c[0x0][0x38c] ;  /* 0x00007180ff0477ac */ /* 0x000e620008000800 */
[----:B------:R-:W-:Y:S02]  /*4310*/  R2UR UR5, R14 ;  /* 0x000000000e0572ca */ /* 0x000fe400000e0000 */
[----:B------:R-:W-:Y:S02]  /*4320*/  PLOP3.LUT P2, PT, PT, PT, PT, 0x80, 0x8 ;  /* 0x000000000008781c */ /* 0x000fe40003f4f070 */
[----:B------:R-:W-:Y:S02]  /*4330*/  SHF.L.U32 R6, R11, 0x1f, RZ ;  /* 0x0000001f0b067819 */ /* 0x000fe400000006ff */
[----:B------:R-:W-:-:S07]  /*4340*/  R2UR UR6, R16 ;  /* 0x00000000100672ca */ /* 0x000fce00000e0000 */
[----:B------:R-:W-:Y:S02]  /*4350*/  ULEA UR7, UR5, UR62, 0x3 ;  /* 0x0000003e05077291 */ /* 0x000fe4000f8e18ff */
[----:B-1----:R-:W-:-:S04]  /*4360*/  UISETP.GE.AND UP0, UPT, UR4, 0x1, UPT ;  /* 0x000000010400788c */ /* 0x002fc8000bf06270 */
[----:B------:R-:W-:Y:S01]  /*4370*/  IMAD.U32 R4, RZ, RZ, UR7 ;  /* 0x00000007ff047e24 */ /* 0x000fe2000f8e00ff */
[----:B------:R-:W-:Y:S01]  /*4380*/  ULEA UR8, UR5, UR6, 0x5 ;  /* 0x0000000605087291 */ /* 0x000fe2000f8e28ff */
[----:B------:R-:W-:-:S05]  /*4390*/  PLOP3.LUT P0, PT, PT, PT, UP0, 0x80, 0x8 ;  /* 0x000000000008781c */ /* 0x000fca0003f0f008 */
[----:B------:R-:W-:-:S08]  /*43a0*/  @UP0 ULEA UR4, UR9, UR62, 0x3 ;  /* 0x0000003e09040291 */ /* 0x000fd0000f8e18ff */
[----:B------:R-:W-:-:S04]  /*43b0*/  @P0 SHF.L.U32 R3, R8, 0x1f, RZ ;  /* 0x0000001f08030819 */ /* 0x000fc800000006ff */
[----:B------:R1:W2:Y:S01]  /*43c0*/  @P0 SYNCS.PHASECHK.TRANS64.TRYWAIT P2, [UR4], R3 ;  /* 0x00000003ff0005a7 */ /* 0x0002a20008041104 */
[----:B------:R-:W3:Y:S02]  /*43d0*/  SYNCS.PHASECHK.TRANS64.TRYWAIT P0, [UR7+0xc0], R6 ;  /* 0x0000c006ff0075a7 */ /* 0x000ee40008001107 */
[----:B-123--:R-:W-:Y:S05]  /*43e0*/  @!P0 BRA `(.L_x_73) ;  /* 0x0000004c00a08947 */ /* 0x00efea0003800000 */
.L_x_157:
[----:B------:R-:W-:Y:S01]  /*43f0*/  UMOV UR64, UR60 ;  /* 0x0000003c00407c82 */ /* 0x000fe20008000000 */
[----:B------:R-:W-:Y:S05]  /*4400*/  BRA.U !UP0, `(.L_x_74) ;  /* 0x0000000508d07547 */ /* 0x000fea000b800000 */
[----:B------:R-:W-:Y:S01]  /*4410*/  R2UR UR4, R15 ;  /* 0x000000000f0472ca */ /* 0x000fe200000e0000 */
[----:B------:R-:W-:Y:S01]  /*4420*/  UPLOP3.LUT UP2, UPT, UPT, UPT, UPT, 0x40, 0x4 ;  /* 0x000000000004789c */ /* 0x000fe20003f4e870 */
[----:B------:R-:W-:Y:S01]  /*4430*/  R2UR UR61, R12 ;  /* 0x000000000c3d72ca */ /* 0x000fe200000e0000 */
[----:B------:R-:W-:-:S10]  /*4440*/  UMOV UR7, UR9 ;  /* 0x0000000900077c82 */ /* 0x000fd40008000000 */
[----:B------:R-:W-:-:S12]  /*4450*/  UIADD3 UR64, UPT, UPT, UR4, UR60, URZ ;  /* 0x0000003c04407290 */ /* 0x000fd8000fffe0ff */
.L_x_77:
[----:B--2---:R-:W-:Y:S01]  /*4460*/  ULEA UR5, UR7, UR62, 0x3 ;  /* 0x0000003e07057291 */ /* 0x004fe2000f8e18ff */
[----:B------:R-:W-:Y:S11]  /*4470*/  @P2 BRA `(.L_x_75) ;  /* 0x00000000000c2947 */ /* 0x000ff60003800000 */
[----:B-1----:R-:W-:Y:S04]  /*4480*/  SHF.L.U32 R6, R8, 0x1f, RZ ;  /* 0x0000001f08067819 */ /* 0x002fe800000006ff */
[----:B------:R-:W1:Y:S02]  /*4490*/  SYNCS.PHASECHK.TRANS64.TRYWAIT P0, [UR5], R6 ;  /* 0x00000006ff0075a7 */ /* 0x000e640008001105 */
[----:B-1----:R-:W-:Y:S05]  /*44a0*/  @!P0 BRA `(.L_x_76) ;  /* 0x0000004c008c8947 */ /* 0x002fea0003800000 */
.L_x_75:
[----:B------:R-:W-:Y:S01]  /*44b0*/  UISETP.NE.AND UP0, UPT, UR61, 0x1, UPT ;  /* 0x000000013d00788c */ /* 0x000fe2000bf05270 */
[----:B------:R-:W-:Y:S01]  /*44c0*/  PLOP3.LUT P2, PT, PT, PT, PT, 0x80, 0x8 ;  /* 0x000000000008781c */ /* 0x000fe20003f4f070 */
[----:B------:R-:W-:Y:S01]  /*44d0*/  UIADD3 UR9, UPT, UPT, UR7, 0x1, URZ ;  /* 0x0000000107097890 */ /* 0x000fe2000fffe0ff */
[----:B-1----:R-:W-:Y:S01]  /*44e0*/  MOV.SPILL R6, UR65 ;  /* 0x0000004100067c02 */ /* 0x002fe20009000f00 */
[----:B------:R-:W-:Y:S01]  /*44f0*/  UIADD3 UR63, UPT, UPT, UR5, 0x20, URZ ;  /* 0x00000020053f7890 */ /* 0x000fe2000fffe0ff */
[----:B------:R-:W-:Y:S01]  /*4500*/  MOV.SPILL R5, UR64 ;  /* 0x0000004000057c02 */ /* 0x000fe20009000f00 */
[----:B------:R-:W-:Y:S01]  /*4510*/  UISETP.NE.AND UP1, UPT, UR9, 0x4, UPT ;  /* 0x000000040900788c */ /* 0x000fe2000bf25270 */
[----:B------:R-:W-:Y:S01]  /*4520*/  PLOP3.LUT P0, PT, PT, PT, UP0, 0x80, 0x8 ;  /* 0x000000000008781c */ /* 0x000fe20003f0f008 */
[----:B------:R-:W-:Y:S02]  /*4530*/  ULEA UR6, UR7, UR67, 0xa ;  /* 0x0000004307067291 */ /* 0x000fe4000f8e50ff */
[----:B------:R-:W-:Y:S02]  /*4540*/  USEL UR5, URZ, 0x1, UP1 ;  /* 0x00000001ff057887 */ /* 0x000fe40008800000 */
[----:B------:R-:W-:Y:S02]  /*4550*/  USEL UR9, UR9, URZ, UP1 ;  /* 0x000000ff09097287 */ /* 0x000fe40008800000 */
[----:B------:R-:W-:Y:S02]  /*4560*/  ULEA UR4, UR7, UR66, 0xb ;  /* 0x0000004207047291 */ /* 0x000fe4000f8e58ff */
[----:B------:R-:W-:Y:S01]  /*4570*/  @UP0 ULEA UR7, UR9, UR62, 0x3 ;  /* 0x0000003e09070291 */ /* 0x000fe2000f8e18ff */
[----:B------:R-:W-:Y:S01]  /*4580*/  LOP3.LUT R8, R8, UR5, RZ, 0x3c, !PT ;  /* 0x0000000508087c12 */ /* 0x000fe2000f8e3cff */
[----:B------:R-:W-:Y:S02]  /*4590*/  UIADD3 UR20, UPT, UPT, UR6, 0x2, URZ ;  /* 0x0000000206147890 */ /* 0x000fe4000fffe0ff */
[----:B------:R-:W-:Y:S01]  /*45a0*/  UIADD3 UR18, UPT, UPT, UR4, 0x2, URZ ;  /* 0x0000000204127890 */ /* 0x000fe2000fffe0ff */
[----:B------:R-:W-:Y:S01]  /*45b0*/  @P0 SHF.L.U32 R3, R8, 0x1f, RZ ;  /* 0x0000001f08030819 */ /* 0x000fe200000006ff */
[----:B------:R-:W-:Y:S02]  /*45c0*/  UIADD3 UR16, UPT, UPT, UR6, 0x4, URZ ;  /* 0x0000000406107890 */ /* 0x000fe4000fffe0ff */
[----:B------:R-:W-:Y:S01]  /*45d0*/  UIADD3 UR10, UPT, UPT, UR4, 0x4, URZ ;  /* 0x00000004040a7890 */ /* 0x000fe2000fffe0ff */
[----:B------:R2:W3:Y:S01]  /*45e0*/  @P0 SYNCS.PHASECHK.TRANS64.TRYWAIT P2, [UR7], R3 ;  /* 0x00000003ff0005a7 */ /* 0x0004e20008041107 */
[----:B------:R-:W-:Y:S02]  /*45f0*/  UIADD3 UR14, UPT, UPT, UR6, 0x6, URZ ;  /* 0x00000006060e7890 */ /* 0x000fe4000fffe0ff */
        /* <DEDUP_REMOVED lines=21> */
[----:B------:R-:W-:Y:S01]  /*4750*/  UIADD3 UR61, UPT, UPT, UR61, -0x1, URZ ;  /* 0xffffffff3d3d7890 */ /* 0x000fe2000fffe0ff */
[----:B------:R-:W-:Y:S01]  /*4760*/  UMOV UR7, 0x40004040 ;  /* 0x4000404000077882 */ /* 0x000fe20000000000 */
[----:B------:R-:W-:Y:S01]  /*4770*/  UMOV UR64, 0x0 ;  /* 0x0000000000407882 */ /* 0x000fe20000000000 */
[----:B------:R-:W-:Y:S01]  /*4780*/  UMOV UR65, 0x8100910 ;  /* 0x0810091000417882 */ /* 0x000fe20000000000 */
[----:B------:R-:W-:Y:S01]  /*4790*/  UMOV UR5, 0x40004040 ;  /* 0x4000404000057882 */ /* 0x000fe20000000000 */
[----:B------:R-:W-:Y:S01]  /*47a0*/  UMOV UR21, 0x40004040 ;  /* 0x4000404000157882 */ /* 0x000fe20000000000 */
[----:B------:R1:W-:Y:S01]  /*47b0*/  UTCHMMA.2CTA gdesc[UR4], gdesc[UR6], tmem[UR8], tmem[UR64], idesc[UR65], UP2 ;  /* 0x00ff4006040075ea */ /* 0x0003e20009200008 */
[----:B------:R-:W-:Y:S01]  /*47c0*/  UPLOP3.LUT UP2, UPT, UPT, UPT, UPT, 0x80, 0x8 ;  /* 0x000000000008789c */ /* 0x000fe20003f4f070 */
[----:B------:R-:W-:Y:S01]  /*47d0*/  UMOV UR19, 0x40004040 ;  /* 0x4000404000137882 */ /* 0x000fe20000000000 */
[----:B------:R-:W-:Y:S01]  /*47e0*/  UMOV UR17, 0x40004040 ;  /* 0x4000404000117882 */ /* 0x000fe20000000000 */
[----:B------:R4:W-:Y:S01]  /*47f0*/  UTCHMMA.2CTA gdesc[UR18], gdesc[UR20], tmem[UR8], tmem[UR64], idesc[UR65], UPT ;  /* 0x00ff4014120075ea */ /* 0x0009e2000ba00008 */
        /* <DEDUP_REMOVED lines=19> */
[----:B-1----:R-:W-:Y:S01]  /*4930*/  UMOV UR7, 0x8100910 ;  /* 0x0810091000077882 */ /* 0x002fe20000000000 */
[----:B------:R-:W-:Y:S01]  /*4940*/  UMOV UR35, 0x40004040 ;  /* 0x4000404000237882 */ /* 0x000fe20000000000 */
[----:B------:R-:W-:Y:S01]  /*4950*/  UMOV UR33, 0x40004040 ;  /* 0x4000404000217882 */ /* 0x000fe20000000000 */
[----:B------:R-:W-:Y:S01]  /*4960*/  UMOV UR27, 0x40004040 ;  /* 0x40004040001b7882 */ /* 0x000fe20000000000 */
[----:B------:R-:W-:Y:S01]  /*4970*/  UMOV UR25, 0x40004040 ;  /* 0x4000404000197882 */ /* 0x000fe20000000000 */
[----:B----4-:R-:W-:Y:S02]  /*4980*/  UIADD3 UR20, UPT, UPT, UR4, 0x602, URZ ;  /* 0x0000060204147890 */ /* 0x010fe4000fffe0ff */
[----:B------:R-:W-:Y:S02]  /*4990*/  UIADD3 UR18, UPT, UPT, UR6, 0x304, URZ ;  /* 0x0000030406127890 */ /* 0x000fe4000fffe0ff */
[----:B--2---:R-:W-:Y:S02]  /*49a0*/  UIADD3 UR16, UPT, UPT, UR4, 0x604, URZ ;  /* 0x0000060404107890 */ /* 0x004fe4000fffe0ff */
[----:B------:R-:W-:Y:S01]  /*49b0*/  UIADD3 UR10, UPT, UPT, UR6, 0x306, URZ ;  /* 0x00000306060a7890 */ /* 0x000fe2000fffe0ff */
[----:B------:R-:W-:Y:S01]  /*49c0*/  R2UR.FILL UR65, R6 ;  /* 0x00000000064172ca */ /* 0x000fe200004e0000 */
[----:B------:R-:W-:Y:S01]  /*49d0*/  UMOV UR14, 0x0 ;  /* 0x00000000000e7882 */ /* 0x000fe20000000000 */
[----:B------:R-:W-:Y:S01]  /*49e0*/  UMOV UR15, 0x8100910 ;  /* 0x08100910000f7882 */ /* 0x000fe20000000000 */
[----:B------:R-:W-:Y:S01]  /*49f0*/  UMOV UR12, 0x0 ;  /* 0x00000000000c7882 */ /* 0x000fe20000000000 */
[----:B------:R-:W-:Y:S01]  /*4a00*/  UTCHMMA.2CTA gdesc[UR28], gdesc[UR30], tmem[UR8], tmem[UR14], idesc[UR15], UPT ;  /* 0x00ff0e1e1c0075ea */ /* 0x000fe2000ba00008 */
[----:B------:R-:W-:Y:S01]  /*4a10*/  UTCHMMA.2CTA gdesc[UR56], gdesc[UR58], tmem[UR8], tmem[UR14], idesc[UR15], UPT ;  /* 0x00ff0e3a380075ea */ /* 0x000fe2000ba00008 */
[----:B------:R-:W-:Y:S01]  /*4a20*/  UMOV UR13, 0x8100910 ;  /* 0x08100910000d7882 */ /* 0x000fe20000000000 */
[----:B------:R-:W-:Y:S01]  /*4a30*/  UTCHMMA.2CTA gdesc[UR52], gdesc[UR54], tmem[UR8], tmem[UR14], idesc[UR15], UPT ;  /* 0x00ff0e36340075ea */ /* 0x000fe2000ba00008 */
[----:B------:R-:W-:Y:S01]  /*4a40*/  UIADD3 UR4, UPT, UPT, UR4, 0x606, URZ ;  /* 0x0000060604047890 */ /* 0x000fe2000fffe0ff */
[----:B------:R-:W-:Y:S01]  /*4a50*/  UTCHMMA.2CTA gdesc[UR48], gdesc[UR50], tmem[UR8], tmem[UR12], idesc[UR13], UPT ;  /* 0x00ff0c32300075ea */ /* 0x000fe2000ba00008 */
[----:B------:R-:W-:Y:S01]  /*4a60*/  UTCHMMA.2CTA gdesc[UR44], gdesc[UR46], tmem[UR8], tmem[UR12], idesc[UR13], UPT ;  /* 0x00ff0c2e2c0075ea */ /* 0x000fe2000ba00008 */
[----:B------:R-:W-:Y:S01]  /*4a70*/  UMOV UR6, 0x0 ;  /* 0x0000000000067882 */ /* 0x000fe20000000000 */
[----:B------:R-:W-:Y:S01]  /*4a80*/  UTCHMMA.2CTA gdesc[UR40], gdesc[UR42], tmem[UR8], tmem[UR12], idesc[UR13], UPT ;  /* 0x00ff0c2a280075ea */ /* 0x000fe2000ba00008 */
[----:B------:R1:W-:Y:S01]  /*4a90*/  UTCHMMA.2CTA gdesc[UR36], gdesc[UR38], tmem[UR8], tmem[UR6], idesc[UR7], UPT ;  /* 0x00ff0626240075ea */ /* 0x0003e2000ba00008 */
[----:B------:R2:W-:Y:S01]  /*4aa0*/  UTCHMMA.2CTA gdesc[UR32], gdesc[UR34], tmem[UR8], tmem[UR76], idesc[UR77], UPT ;  /* 0x00ff4c22200075ea */ /* 0x0005e2000ba00008 */
[----:B------:R-:W-:Y:S01]  /*4ab0*/  UMOV UR23, 0x40004040 ;  /* 0x4000404000177882 */ /* 0x000fe20000000000 */
[----:B------:R2:W-:Y:S01]  /*4ac0*/  UTCHMMA.2CTA gdesc[UR24], gdesc[UR26], tmem[UR8], tmem[UR74], idesc[UR75], UPT ;  /* 0x00ff4a1a180075ea */ /* 0x0005e2000ba00008 */
[----:B------:R-:W-:Y:S01]  /*4ad0*/  R2UR.FILL UR64, R5 ;  /* 0x00000000054072ca */ /* 0x000fe200004e0000 */
[----:B------:R2:W-:Y:S01]  /*4ae0*/  UTCHMMA.2CTA gdesc[UR20], gdesc[UR22], tmem[UR8], tmem[UR72], idesc[UR73], UPT ;  /* 0x00ff4816140075ea */ /* 0x0005e2000ba00008 */
[----:B------:R2:W-:Y:S01]  /*4af0*/  UTCHMMA.2CTA gdesc[UR16], gdesc[UR18], tmem[UR8], tmem[UR70], idesc[UR71], UPT ;  /* 0x00ff4612100075ea */ /* 0x0005e2000ba00008 */
[----:B------:R2:W-:Y:S01]  /*4b00*/  UTCHMMA.2CTA gdesc[UR4], gdesc[UR10], tmem[UR8], tmem[UR68], idesc[UR69], UPT ;  /* 0x00ff440a040075ea */ /* 0x0005e2000ba00008 */
[----:B------:R2:W-:Y:S09]  /*4b10*/  UTCBAR.2CTA.MULTICAST [UR63], URZ, UR65 ;  /* 0x000000ff3f0073e9 */ /* 0x0005f20008200841 */
[----:B------:R-:W-:Y:S01]  /*4b20*/  UISETP.NE.AND UP0, UPT, UR60, UR64, UPT ;  /* 0x000000403c00728c */ /* 0x000fe2000bf05270 */
[----:B-1----:R-:W-:Y:S08]  /*4b30*/  UMOV UR7, UR9 ;  /* 0x0000000900077c82 */ /* 0x002ff00008000000 */
[----:B---3--:R-:W-:Y:S05]  /*4b40*/  BRA.U UP0, `(.L_x_77) ;  /* 0xfffffff900447547 */ /* 0x008fea000b83ffff */
.L_x_74:
[----:B--2---:R-:W-:Y:S01]  /*4b50*/  R2UR UR4, R4 ;  /* 0x00000000040472ca */ /* 0x004fe200000e0000 */
[----:B------:R-:W-:Y:S01]  /*4b60*/  UMOV UR60, UR64 ;  /* 0x00000040003c7c82 */ /* 0x000fe20008000000 */
[----:B------:R-:W-:-:S11]  /*4b70*/  R2UR UR5, R13 ;  /* 0x000000000d0572ca */ /* 0x000fd600000e0000 */
[----:B------:R-:W-:-:S09]  /*4b80*/  UIADD3 UR4, UPT, UPT, UR4, 0xa0, URZ ;  /* 0x000000a004047890 */ /* 0x000fd2000fffe0ff */
[----:B------:R2:W-:Y:S01]  /*4b90*/  UTCBAR.2CTA.MULTICAST [UR4], URZ, UR5 ;  /* 0x000000ff040073e9 */ /* 0x0005e20008200805 */
[----:B------:R-:W-:Y:S02]  /*4ba0*/  NOP ;  /* 0x0000000000007918 */ /* 0x000fe40000000000 */
.L_x_72:
[----:B--2---:R-:W-:Y:S02]  /*4bb0*/  R2UR UR4, R14 ;  /* 0x000000000e0472ca */ /* 0x004fe400000e0000 */
[----:B------:R-:W-:-:S04]  /*4bc0*/  ISETP.NE.AND P0, PT, R10, 0x2, PT ;  /* 0x000000020a00780c */ /* 0x000fc80003f05270 */
[----:B------:R-:W-:Y:S02]  /*4bd0*/  SEL R4, RZ, 0x1, P0 ;  /* 0x00000001ff047807 */ /* 0x000fe40000000000 */
[----:B------:R-:W-:Y:S02]  /*4be0*/  SEL R10, R10, RZ, P0 ;  /* 0x000000ff0a0a7207 */ /* 0x000fe40000000000 */
[----:B------:R-:W-:-:S03]  /*4bf0*/  LOP3.LUT R9, R9, R4, RZ, 0x3c, !PT ;  /* 0x0000000409097212 */ /* 0x000fc600078e3cff */
[----:B------:R-:W-:-:S04]  /*4c00*/  UIADD3 UR4, UPT, UPT, UR4, 0x1, URZ ;  /* 0x0000000104047890 */ /* 0x000fc8000fffe0ff */
[----:B------:R-:W-:-:S04]  /*4c10*/  UISETP.NE.AND UP0, UPT, UR4, 0x4, UPT ;  /* 0x000000040400788c */ /* 0x000fc8000bf05270 */
[----:B------:R-:W-:Y:S02]  /*4c20*/  USEL UR5, URZ, 0x1, UP0 ;  /* 0x00000001ff057887 */ /* 0x000fe40008000000 */
[----:B------:R-:W-:-:S04]  /*4c30*/  USEL UR4, UR4, URZ, UP0 ;  /* 0x000000ff04047287 */ /* 0x000fc80008000000 */
[----:B------:R-:W-:Y:S02]  /*4c40*/  LOP3.LUT R11, R11, UR5, RZ, 0x3c, !PT ;  /* 0x000000050b0b7c12 */ /* 0x000fe4000f8e3cff */
[----:B------:R-:W-:Y:S01]  /*4c50*/  IMAD.U32 R14, RZ, RZ, UR4 ;  /* 0x00000004ff0e7e24 */ /* 0x000fe2000f8e00ff */
[----:B------:R-:W-:Y:S06]  /*4c60*/  @P1 BRA `(.L_x_78) ;  /* 0xfffffff4005c1947 */ /* 0x000fec000383ffff */
[----:B------:R-:W2:Y:S01]  /*4c70*/  S2UR UR8, SR_CgaCtaId ;  /* 0x00000000000879c3 */ /* 0x000ea20000008800 */
[----:B------:R-:W-:Y:S02]  /*4c80*/  ELECT P0, URZ, PT ;  /* 0x0000000000ff782f */ /* 0x000fe40003800000 */
[----:B------:R-:W-:Y:S01]  /*4c90*/  R2UR UR5, R2 ;  /* 0x00000000020572ca */ /* 0x000fe200000e0000 */
[----:B------:R-:W-:Y:S01]  /*4ca0*/  UMOV UR4, 0x40 ;  /* 0x0000004000047882 */ /* 0x000fe20000000000 */
[----:B------:R-:W-:-:S03]  /*4cb0*/  IMAD.MOV.U32 R2, RZ, RZ, 0x1 ;  /* 0x00000001ff027424 */ /* 0x000fc600078e00ff */
[----:B------:R-:W-:Y:S08]  /*4cc0*/  UVIRTCOUNT.DEALLOC.SMPOOL 0x80 ;  /* 0x000000800000784c */ /* 0x000ff00000000000 */
[----:B------:R-:W-:Y:S02]  /*4cd0*/  UISETP.NE.AND UP1, UPT, UR5, URZ, UPT ;  /* 0x000000ff0500728c */ /* 0x000fe4000bf25270 */
[----:B--2---:R-:W-:-:S09]  /*4ce0*/  ULEA UR8, UR8, UR4, 0x18 ;  /* 0x0000000408087291 */ /* 0x004fd2000f8ec0ff */
[----:B------:R2:W-:Y:S01]  /*4cf0*/  @P0 STS.U8 [UR8+0x1c], R2 ;  /* 0x00001c02ff000988 */ /* 0x0005e20008000008 */
[----:B------:R-:W-:Y:S05]  /*4d00*/  BRA.U UP1, `(.L_x_79) ;  /* 0x0000000101a87547 */ /* 0x000fea000b800000 */
[----:B------:R-:W-:Y:S01]  /*4d10*/  R2UR UR4, R14 ;  /* 0x000000000e0472ca */ /* 0x000fe200000e0000 */
[----:B------:R-:W-:Y:S01]  /*4d20*/  UIADD3 UR7, UPT, UPT, UR62, 0xc0, URZ ;  /* 0x000000c03e077890 */ /* 0x000fe2000fffe0ff */
[----:B-1----:R-:W-:-:S11]  /*4d30*/  SHF.L.U32 R3, R11, 0x1f, RZ ;  /* 0x0000001f0b037819 */ /* 0x002fd600000006ff */
[----:B------:R-:W-:-:S09]  /*4d40*/  ULEA UR4, UR4, UR7, 0x3 ;  /* 0x0000000704047291 */ /* 0x000fd2000f8e18ff */
[----:B------:R-:W1:Y:S02]  /*4d50*/  SYNCS.PHASECHK.TRANS64.TRYWAIT P0, [UR4], R3 ;  /* 0x00000003ff0075a7 */ /* 0x000e640008001104 */
[----:B-1----:R-:W-:Y:S05]  /*4d60*/  @!P0 BRA `(.L_x_80) ;  /* 0x0000004400748947 */ /* 0x002fea0003800000 */
.L_x_160:
[----:B------:R-:W-:-:S13]  /*4d70*/  R2UR UR4, R14 ;  /* 0x000000000e0472ca */ /* 0x000fda00000e0000 */
[----:B------:R-:W-:-:S04]  /*4d80*/  UIADD3 UR4, UPT, UPT, UR4, 0x1, URZ ;  /* 0x0000000104047890 */ /* 0x000fc8000fffe0ff */
[----:B------:R-:W-:-:S04]  /*4d90*/  UISETP.NE.AND UP0, UPT, UR4, 0x4, UPT ;  /* 0x000000040400788c */ /* 0x000fc8000bf05270 */
[----:B------:R-:W-:Y:S02]  /*4da0*/  USEL UR6, URZ, 0x1, UP0 ;  /* 0x00000001ff067887 */ /* 0x000fe40008000000 */
[----:B------:R-:W-:-:S04]  /*4db0*/  USEL UR4, UR4, URZ, UP0 ;  /* 0x000000ff04047287 */ /* 0x000fc80008000000 */
[----:B------:R-:W-:Y:S01]  /*4dc0*/  ULEA UR5, UR4, UR7, 0x3 ;  /* 0x0000000704057291 */ /* 0x000fe2000f8e18ff */
[----:B-1----:R-:W-:-:S04]  /*4dd0*/  LOP3.LUT R3, R11, UR6, RZ, 0x3c, !PT ;  /* 0x000000060b037c12 */ /* 0x002fc8000f8e3cff */
[----:B------:R-:W-:-:S04]  /*4de0*/  SHF.L.U32 R5, R3, 0x1f, RZ ;  /* 0x0000001f03057819 */ /* 0x000fc800000006ff */
[----:B------:R-:W1:Y:S02]  /*4df0*/  SYNCS.PHASECHK.TRANS64.TRYWAIT P0, [UR5], R5 ;  /* 0x00000005ff0075a7 */ /* 0x000e640008001105 */
[----:B-1----:R-:W-:Y:S05]  /*4e00*/  @!P0 BRA `(.L_x_81) ;  /* 0x0000004400648947 */ /* 0x002fea0003800000 */
.L_x_162:
        /* <DEDUP_REMOVED lines=9> */
.L_x_164:
[----:B------:R-:W-:-:S04]  /*4ea0*/  UIADD3 UR4, UPT, UPT, UR4, 0x1, URZ ;  /* 0x0000000104047890 */ /* 0x000fc8000fffe0ff */
[----:B------:R-:W-:-:S04]  /*4eb0*/  UISETP.NE.AND UP0, UPT, UR4, 0x4, UPT ;  /* 0x000000040400788c */ /* 0x000fc8000bf05270 */
[----:B------:R-:W-:Y:S02]  /*4ec0*/  USEL UR5, URZ, 0x1, UP0 ;  /* 0x00000001ff057887 */ /* 0x000fe40008000000 */
[----:B------:R-:W-:-:S04]  /*4ed0*/  USEL UR4, UR4, URZ, UP0 ;  /* 0x000000ff04047287 */ /* 0x000fc80008000000 */
[----:B------:R-:W-:Y:S01]  /*4ee0*/  ULEA UR4, UR4, UR7, 0x3 ;  /* 0x0000000704047291 */ /* 0x000fe2000f8e18ff */
[----:B------:R-:W-:-:S04]  /*4ef0*/  LOP3.LUT R3, R3, UR5, RZ, 0x3c, !PT ;  /* 0x0000000503037c12 */ /* 0x000fc8000f8e3cff */
[----:B------:R-:W-:Y:S01]  /*4f00*/  SHF.L.U32 R3, R3, 0x1f, RZ ;  /* 0x0000001f03037819 */ /* 0x000fe200000006ff */
[----:B-12---:R-:W-:-:S04]  /*4f10*/  IMAD.U32 R2, RZ, RZ, UR4 ;  /* 0x00000004ff027e24 */ /* 0x006fc8000f8e00ff */
[----:B------:R1:W2:Y:S03]  /*4f20*/  SYNCS.PHASECHK.TRANS64.TRYWAIT P0, [R2+URZ], R3 ;  /* 0x00000003020075a7 */ /* 0x0002a600080011ff */
[----:B--2---:R-:W-:Y:S05]  /*4f30*/  @!P0 NANOSLEEP.SYNCS 0x989680 ;  /* 0x009896800000895d */ /* 0x004fea0003900000 */
[----:B------:R-:W2:Y:S02]  /*4f40*/  @!P0 SYNCS.PHASECHK.TRANS64 P0, [R2+URZ], R3 ;  /* 0x00000003020085a7 */ /* 0x000ea400080010ff */
[----:B--2---:R-:W-:Y:S05]  /*4f50*/  @P0 BRA `(.L_x_83) ;  /* 0x0000000000240947 */ /* 0x004fea0003800000 */
.L_x_84:
[----:B--2---:R2:W3:Y:S02]  /*4f60*/  SYNCS.PHASECHK.TRANS64.TRYWAIT P0, [R2+URZ], R3 ;  /* 0x00000003020075a7 */ /* 0x0044e400080011ff */
[----:B---3--:R-:W-:Y:S05]  /*4f70*/  @!P0 NANOSLEEP.SYNCS 0x989680 ;  /* 0x009896800000895d */ /* 0x008fea0003900000 */
[----:B------:R-:W3:Y:S02]  /*4f80*/  @!P0 SYNCS.PHASECHK.TRANS64 P0, [R2+URZ], R3 ;  /* 0x00000003020085a7 */ /* 0x000ee400080010ff */
[----:B---3--:R-:W-:Y:S05]  /*4f90*/  @!P0 BRA `(.L_x_84) ;  /* 0xfffffffc00f08947 */ /* 0x008fea000383ffff */
[----:B------:R-:W-:Y:S05]  /*4fa0*/  BRA `(.L_x_83) ;  /* 0x0000000000107947 */ /* 0x000fea0003800000 */
.L_x_79:
[----:B------:R-:W-:Y:S01]  /*4fb0*/  R2UR UR5, R0 ;  /* 0x00000000000572ca */ /* 0x000fe200000e0000 */
[----:B------:R-:W-:-:S12]  /*4fc0*/  UIADD3 UR4, UPT, UPT, UR62, 0x100, URZ ;  /* 0x000001003e047890 */ /* 0x000fd8000fffe0ff */
[----:B------:R-:W-:-:S09]  /*4fd0*/  UPRMT UR4, UR5, 0x654, UR4 ;  /* 0x0000065405047896 */ /* 0x000fd20008000004 */
[----:B------:R-:W-:Y:S03]  /*4fe0*/  SYNCS.ARRIVE.TRANS64.RED.A1T0 RZ, [UR4], RZ ;  /* 0x000000ffffff79a7 */ /* 0x000fe60008100404 */
.L_x_83:
[----:B-12---:R-:W-:Y:S01]  /*4ff0*/  SHF.L.U32 R3, RZ, 0x1f, RZ ;  /* 0x0000001fff037819 */ /* 0x006fe200000006ff */
[----:B------:R-:W-:Y:S01]  /*5000*/  UIADD3 UR4, UPT, UPT, UR62, 0x100, URZ ;  /* 0x000001003e047890 */ /* 0x000fe2000fffe0ff */
[----:B------:R-:W-:Y:S02]  /*5010*/  PLOP3.LUT P0, PT, PT, PT, UP1, 0x80, 0x8 ;  /* 0x000000000008781c */ /* 0x000fe40003f0f018 */
[----:B------:R-:W1:Y:S02]  /*5020*/  SYNCS.PHASECHK.TRANS64.TRYWAIT P1, [UR62+0x100], R3 ;  /* 0x00010003ff0075a7 */ /* 0x000e64000802113e */
[----:B-1----:R-:W-:Y:S09]  /*5030*/  @!P1 BRA `(.L_x_85) ;  /* 0x0000004400089947 */ /* 0x002ff20003800000 */
.L_x_166:
[----:B------:R-:W-:Y:S02]  /*5040*/  R2UR UR6, R0 ;  /* 0x00000000000672ca */ /* 0x000fe400000e0000 */
[----:B------:R-:W-:-:S11]  /*5050*/  R2UR UR5, R16 ;  /* 0x00000000100572ca */ /* 0x000fd600000e0000 */
[----:B------:R-:W-:-:S03]  /*5060*/  @!UP1 UPRMT UR4, UR6, 0x654, UR4 ;  /* 0x0000065406049896 */ /* 0x000fc60008000004 */
[----:B------:R-:W-:-:S06]  /*5070*/  UMOV UR6, 0x1 ;  /* 0x0000000100067882 */ /* 0x000fcc0000000000 */
[----:B------:R-:W-:Y:S01]  /*5080*/  @!P0 SYNCS.ARRIVE.TRANS64.RED.A1T0 RZ, [UR4], RZ ;  /* 0x000000ffffff89a7 */ /* 0x000fe20008100404 */
[----:B------:R-:W-:Y:S01]  /*5090*/  NOP ;  /* 0x0000000000007918 */ /* 0x000fe20000000000 */
[----:B------:R-:W2:Y:S01]  /*50a0*/  LDS R0, [UR8+0x14] ;  /* 0x00001408ff007984 */ /* 0x000ea20008000800 */
[----:B------:R-:W-:-:S03]  /*50b0*/  ULOP3.LUT UR4, UR5, 0xffff, URZ, 0xc0, !UPT ;  /* 0x0000ffff05047892 */ /* 0x000fc6000f8ec0ff */
[----:B------:R-:W-:Y:S01]  /*50c0*/  UMOV UR5, 0xffff ;  /* 0x0000ffff00057882 */ /* 0x000fe20000000000 */
[----:B------:R-:W-:-:S04]  /*50d0*/  USHF.R.U32.HI UR4, URZ, 0x5, UR4 ;  /* 0x00000005ff047899 */ /* 0x000fc80008011604 */
[----:B------:R-:W-:Y:S02]  /*50e0*/  USHF.L.U32 UR5, UR5, UR4, URZ ;  /* 0x0000000405057299 */ /* 0x000fe400080006ff */
[----:B------:R-:W-:-:S04]  /*50f0*/  USHF.L.U32 UR4, UR6, UR4, URZ ;  /* 0x0000000406047299 */ /* 0x000fc800080006ff */
[----:B--2---:R-:W-:-:S04]  /*5100*/  LOP3.LUT R0, R0, UR5, RZ, 0xc0, !PT ;  /* 0x0000000500007c12 */ /* 0x004fc8000f8ec0ff */
[----:B------:R-:W-:-:S13]  /*5110*/  ISETP.NE.AND P0, PT, R0, UR5, PT ;  /* 0x0000000500007c0c */ /* 0x000fda000bf05270 */
[----:B------:R-:W-:Y:S05]  /*5120*/  @P0 BRA `(.L_x_86) ;  /* 0x0000000000580947 */ /* 0x000fea0003800000 */
[----:B------:R-:W2:Y:S02]  /*5130*/  LDS R0, [UR8+0x18] ;  /* 0x00001808ff007984 */ /* 0x000ea40008000800 */
[----:B--2---:R-:W-:-:S04]  /*5140*/  LOP3.LUT R0, R0, UR4, RZ, 0xc0, !PT ;  /* 0x0000000400007c12 */ /* 0x004fc8000f8ec0ff */
[----:B------:R-:W-:-:S13]  /*5150*/  ISETP.NE.AND P0, PT, R0, UR4, PT ;  /* 0x0000000400007c0c */ /* 0x000fda000bf05270 */
[----:B------:R-:W-:Y:S05]  /*5160*/  @P0 BRA `(.L_x_87) ;  /* 0x00000000003c0947 */ /* 0x000fea0003800000 */
[----:B-1----:R-:W1:Y:S01]  /*5170*/  S2R R2, SR_LANEID ;  /* 0x0000000000027919 */ /* 0x002e620000000000 */
[----:B------:R-:W-:Y:S01]  /*5180*/  ULOP3.LUT UR5, URZ, UR5, URZ, 0x33, !UPT ;  /* 0x00000005ff057292 */ /* 0x000fe2000f8e33ff */
[----:B------:R-:W-:Y:S01]  /*5190*/  LOP3.LUT R4, RZ, UR4, RZ, 0x33, !PT ;  /* 0x00000004ff047c12 */ /* 0x000fe2000f8e33ff */
[----:B------:R-:W-:Y:S02]  /*51a0*/  VOTEU.ANY UR4, UPT, PT ;  /* 0x0000000000047886 */ /* 0x000fe400038e0100 */
[----:B------:R-:W-:Y:S01]  /*51b0*/  UFLO.U32 UR4, UR4 ;  /* 0x00000004000472bd */ /* 0x000fe200080e0000 */
[----:B------:R-:W2:Y:S01]  /*51c0*/  REDUX UR6, R4 ;  /* 0x00000000040673c4 */ /* 0x000ea20000000000 */
[----:B------:R-:W-:-:S06]  /*51d0*/  IMAD.U32 R0, RZ, RZ, UR5 ;  /* 0x00000005ff007e24 */ /* 0x000fcc000f8e00ff */
[----:B------:R3:W-:Y:S01]  /*51e0*/  UTCATOMSWS.AND URZ, UR5 ;  /* 0x0000000500ff79e3 */ /* 0x0007e20008000000 */
[----:B------:R-:W4:Y:S01]  /*51f0*/  REDUX UR7, R0 ;  /* 0x00000000000773c4 */ /* 0x000f220000000000 */
[----:B-1----:R-:W-:Y:S01]  /*5200*/  ISETP.EQ.U32.AND P0, PT, R2, UR4, PT ;  /* 0x0000000402007c0c */ /* 0x002fe2000bf02070 */
[----:B--2---:R-:W-:Y:S01]  /*5210*/  IMAD.U32 R2, RZ, RZ, UR6 ;  /* 0x00000006ff027e24 */ /* 0x004fe2000f8e00ff */
[----:B----4-:R-:W-:-:S11]  /*5220*/  MOV R3, UR7 ;  /* 0x0000000700037c02 */ /* 0x010fd60008000f00 */
[----:B------:R3:W-:Y:S04]  /*5230*/  @P0 ATOMS.AND RZ, [UR8+0x14], R3 ;  /* 0x00001403ffff098c */ /* 0x0007e8000a800008 */
[----:B------:R3:W-:Y:S01]  /*5240*/  @P0 ATOMS.AND RZ, [UR8+0x18], R2 ;  /* 0x00001802ffff098c */ /* 0x0007e2000a800008 */
[----:B------:R-:W-:Y:S05]  /*5250*/  BRA `(.L_x_88) ;  /* 0x0000000000147947 */ /* 0x000fea0003800000 */
.L_x_87:
[----:B-1----:R-:W-:Y:S02]  /*5260*/  MOV R2, 0x5280 ;  /* 0x0000528000027802 */ /* 0x002fe40000000f00 */
[----:B-----5:R-:W-:Y:S05]  /*5270*/  CALL.REL.NOINC `($__internal_0_$__cuda_sm10x_tcgen05_guardrail_trap_col_being_dealloced_not_returned_by_alloc) ;  /* 0x00000044006c7944 */ /* 0x020fea0003c00000 */
[----:B------:R-:W-:Y:S05]  /*5280*/  BRA `(.L_x_88) ;  /* 0x0000000000087947 */ /* 0x000fea0003800000 */
.L_x_86:
[----:B-1----:R-:W-:Y:S02]  /*5290*/  MOV R2, 0x52b0 ;  /* 0x000052b000027802 */ /* 0x002fe40000000f00 */
[----:B-----5:R-:W-:Y:S05]  /*52a0*/  CALL.REL.NOINC `($__internal_2_$__cuda_sm10x_tcgen05_guardrail_trap_unallocated_columns_being_dealloced) ;  /* 0x0000004400787944 */ /* 0x020fea0003c00000 */
.L_x_88:
[----:B------:R-:W-:Y:S01]  /*52b0*/  NOP ;  /* 0x0000000000007918 */ /* 0x000fe20000000000 */
[----:B---3--:R-:W-:Y:S05]  /*52c0*/  EXIT ;  /* 0x000000000000794d */ /* 0x008fea0003800000 */
.L_x_59:
[----:B------:R-:W-:-:S09]  /*52d0*/  UISETP.NE.OR UP0, UPT, UR24, 0x3, !UP3 ;  /* 0x000000031800788c */ /* 0x000fd2000df05670 */
[----:B------:R-:W-:Y:S05]  /*52e0*/  BRA.U UP0, `(.L_x_89) ;  /* 0x0000001100387547 */ /* 0x000fea000b800000 */
[----:B------:R-:W1:Y:S01]  /*52f0*/  LDCU UR36, c[0x0][0x370] ;  /* 0x00006e00ff2477ac */ /* 0x000e620008000800 */
[----:B------:R-:W-:Y:S01]  /*5300*/  R2UR UR6, R64 ;  /* 0x00000000400672ca */ /* 0x000fe200000e0000 */
[----:B------:R-:W2:Y:S01]  /*5310*/  LDC.64 R16, c[0x0][0x348] ;  /* 0x0000d200ff107b82 */ /* 0x000ea20000000a00 */
[----:B------:R-:W-:Y:S01]  /*5320*/  HFMA2 R13, -RZ, RZ, 0, 0 ;  /* 0x00000000ff0d7431 */ /* 0x000fe200000001ff */
[----:B------:R-:W1:Y:S01]  /*5330*/  LDCU.128 UR32, c[0x0][0xb10] ;  /* 0x00016200ff2077ac */ /* 0x000e620008000c00 */
[----:B------:R-:W-:Y:S01]  /*5340*/  IMAD.MOV.U32 R15, RZ, RZ, 0x1 ;  /* 0x00000001ff0f7424 */ /* 0x000fe200078e00ff */
[----:B------:R-:W-:Y:S01]  /*5350*/  MOV R7, 0x2000 ;  /* 0x0000200000077802 */ /* 0x000fe20000000f00 */
[----:B------:R-:W-:Y:S01]  /*5360*/  IMAD.MOV.U32 R14, RZ, RZ, RZ ;  /* 0x000000ffff0e7224 */ /* 0x000fe200078e00ff */
[----:B------:R-:W3:Y:S02]  /*5370*/  LDCU UR31, c[0x0][0x374] ;  /* 0x00006e80ff1f77ac */ /* 0x000ee40008000800 */
[----:B------:R-:W4:Y:S01]  /*5380*/  LDC.64 R2, c[0x0][0x888] ;  /* 0x00022200ff027b82 */ /* 0x000f220000000a00 */
[----:B------:R-:W3:Y:S01]  /*5390*/  LDCU UR15, c[0x0][0xb0c] ;  /* 0x00016180ff0f77ac */ /* 0x000ee20008000800 */
[----:B------:R-:W3:Y:S06]  /*53a0*/  LDCU UR40, c[0x0][0xb20] ;  /* 0x00016400ff2877ac */ /* 0x000eec0008000800 */
[----:B------:R-:W2:Y:S01]  /*53b0*/  LDC.64 R4, c[0x0][0x890] ;  /* 0x00022400ff047b82 */ /* 0x000ea20000000a00 */
[----:B------:R-:W3:Y:S01]  /*53c0*/  LDCU UR4, c[0x0][0xb30] ;  /* 0x00016600ff0477ac */ /* 0x000ee20008000800 */
[----:B------:R-:W-:Y:S01]  /*53d0*/  UMOV UR29, 0x400 ;  /* 0x00000400001d7882 */ /* 0x000fe20000000000 */
[----:B------:R-:W-:-:S02]  /*53e0*/  UPLOP3.LUT UP3, UPT, UPT, UPT, UPT, 0x40, 0x4 ;  /* 0x000000000004789c */ /* 0x000fc40003f6e870 */
[----:B------:R-:W-:Y:S02]  /*53f0*/  ULEA UR29, UR6, UR29, 0x18 ;  /* 0x0000001d061d7291 */ /* 0x000fe4000f8ec0ff */
[----:B-1----:R-:W-:Y:S02]  /*5400*/  UIMAD.WIDE.U32 UR6, UR36, UR32, URZ ;  /* 0x00000020240672a5 */ /* 0x002fe4000f8e00ff */
[----:B---3--:R-:W-:Y:S02]  /*5410*/  UIMAD.WIDE.U32 UR8, UR31, UR35, URZ ;  /* 0x000000231f0872a5 */ /* 0x008fe4000f8e00ff */
[----:B------:R-:W-:Y:S02]  /*5420*/  UISETP.GE.AND UP0, UPT, UR39, 0x1, UPT ;  /* 0x000000012700788c */ /* 0x000fe4000bf06270 */
[----:B------:R-:W-:Y:S01]  /*5430*/  UISETP.NE.AND UP4, UPT, UR39, 0x1, UPT ;  /* 0x000000012700788c */ /* 0x000fe2000bf85270 */
[----:B------:R-:W-:Y:S02]  /*5440*/  UMOV UR6, UR7 ;  /* 0x0000000700067c82 */ /* 0x000fe40008000000 */
[----:B------:R-:W-:Y:S01]  /*5450*/  UMOV UR37, UR9 ;  /* 0x0000000900257c82 */ /* 0x000fe20008000000 */
[----:B------:R-:W1:Y:S01]  /*5460*/  LDCU.64 UR22, c[0x0][0xb28] ;  /* 0x00016500ff1677ac */ /* 0x000e620008000a00 */
[----:B------:R-:W-:-:S02]  /*5470*/  UISETP.NE.AND UP6, UPT, UR15, 0x1, UPT ;  /* 0x000000010f00788c */ /* 0x000fc4000bfc5270 */
[----:B------:R-:W-:Y:S02]  /*5480*/  UISETP.NE.AND UP5, UPT, UR34, 0x1, UPT ;  /* 0x000000012200788c */ /* 0x000fe4000bfa5270 */
[----:B------:R-:W-:Y:S02]  /*5490*/  USHF.R.U32.HI UR38, URZ, UR33, UR6 ;  /* 0x00000021ff267299 */ /* 0x000fe40008011606 */
[----:B------:R-:W-:Y:S02]  /*54a0*/  USHF.R.U32.HI UR37, URZ, UR40, UR37 ;  /* 0x00000028ff257299 */ /* 0x000fe40008011625 */
[----:B------:R-:W-:Y:S01]  /*54b0*/  UISETP.NE.AND UP2, UPT, UR4, 0x1, UPT ;  /* 0x000000010400788c */ /* 0x000fe2000bf45270 */
[----:B------:R-:W-:-:S10]  /*54c0*/  UMOV UR12, URZ ;  /* 0x000000ff000c7c82 */ /* 0x000fd40008000000 */
.L_x_98:
[C---:B------:R-:W-:Y:S02]  /*54d0*/  LEA R12, R14.reuse, UR29, 0x3 ;  /* 0x0000001d0e0c7c11 */ /* 0x040fe4000f8e18ff */
[----:B------:R-:W-:Y:S02]  /*54e0*/  SHF.L.U32 R9, R13, 0x1f, RZ ;  /* 0x0000001f0d097819 */ /* 0x000fe400000006ff */
[----:B------:R-:W-:Y:S02]  /*54f0*/  LEA R10, R14, UR29, 0x4 ;  /* 0x0000001d0e0a7c11 */ /* 0x000fe4000f8e20ff */
[----:B---3--:R-:W3:Y:S02]  /*5500*/  SYNCS.PHASECHK.TRANS64.TRYWAIT P0, [R12+URZ+0x80], R9 ;  /* 0x000080090c0075a7 */ /* 0x008ee400080011ff */
[----:B---3--:R-:W-:Y:S05]  /*5510*/  @!P0 BRA `(.L_x_90) ;  /* 0x0000003c00e88947 */ /* 0x008fea0003800000 */
.L_x_167:
[----:B---3--:R-:W3:Y:S01]  /*5520*/  LDS.128 R8, [R10+0x110] ;  /* 0x000110000a087984 */ /* 0x008ee20000000c00 */
[----:B------:R-:W-:Y:S01]  /*5530*/  UISETP.GE.AND UP0, UPT, UR39, 0x1, UPT ;  /* 0x000000012700788c */ /* 0x000fe2000bf06270 */
[----:B------:R-:W-:Y:S01]  /*5540*/  @!PT LDS RZ, [RZ] ;  /* 0x00000000fffff984 */ /* 0x000fe20000000800 */
[----:B------:R-:W-:Y:S01]  /*5550*/  @!PT LDS RZ, [RZ] ;  /* 0x00000000fffff984 */ /* 0x000fe20000000800 */
[----:B------:R-:W-:Y:S01]  /*5560*/  @!PT LDS RZ, [RZ] ;  /* 0x00000000fffff984 */ /* 0x000fe20000000800 */
[----:B------:R-:W-:Y:S01]  /*5570*/  @!PT LDS RZ, [RZ] ;  /* 0x00000000fffff984 */ /* 0x000fe20000000800 */
[----:B------:R1:W-:Y:S06]  /*5580*/  MEMBAR.ALL.CTA ;  /* 0x0000000000007992 */ /* 0x0003ec0000008000 */
[----:B-1----:R-:W1:Y:S01]  /*5590*/  FENCE.VIEW.ASYNC.S ;  /* 0x00000000000073c6 */ /* 0x002e620000000000 */
[----:B---3--:R-:W-:Y:S11]  /*55a0*/  LOP3.LUT P0, RZ, R10, 0x1, RZ, 0xc0, !PT ;  /* 0x000000010aff7812 */ /* 0x008ff6000780c0ff */
[----:B------:R-:W-:Y:S02]  /*55b0*/  @!UPT UIADD3 URZ, UPT, UPT, URZ, URZ, URZ ;  /* 0x000000fffffff290 */ /* 0x000fe4000fffe0ff */
[----:B-1----:R-:W-:Y:S01]  /*55c0*/  VOTEU.ANY UP1, P0 ;  /* 0x0000000000ff7886 */ /* 0x002fe20000020100 */
[----:B------:R-:W-:Y:S11]  /*55d0*/  PLOP3.LUT P0, PT, PT, PT, UP1, 0x80, 0x8 ;  /* 0x000000000008781c */ /* 0x000ff60003f0f018 */
[----:B------:R-:W-:Y:S02]  /*55e0*/  @!UPT UIADD3 URZ, UPT, UPT, URZ, URZ, URZ ;  /* 0x000000fffffff290 */ /* 0x000fe4000fffe0ff */
[----:B------:R-:W-:Y:S02]  /*55f0*/  @P0 SHF.R.U32.HI R0, RZ, 0x10, R9 ;  /* 0x00000010ff000819 */ /* 0x000fe40000011609 */
[----:B------:R-:W-:Y:S02]  /*5600*/  @P0 MOV R6, R8 ;  /* 0x0000000800060202 */ /* 0x000fe40000000f00 */
[----:B------:R-:W-:Y:S01]  /*5610*/  @P0 R2UR UR4, R0 ;  /* 0x00000000000402ca */ /* 0x000fe200000e0000 */
[----:B------:R-:W-:Y:S01]  /*5620*/  VIADD R0, R12, 0x90 ;  /* 0x000000900c007836 */ /* 0x000fe20000000000 */
[----:B------:R-:W-:Y:S02]  /*5630*/  @P0 LOP3.LUT R8, R9, 0xffff, RZ, 0xc0, !PT ;  /* 0x0000ffff09080812 */ /* 0x000fe400078ec0ff */
[----:B------:R-:W-:Y:S02]  /*5640*/  @P0 R2UR UR6, R6 ;  /* 0x00000000060602ca */ /* 0x000fe400000e0000 */
[----:B------:R-:W-:Y:S02]  /*5650*/  PRMT R0, RZ, 0x654, R0 ;  /* 0x00000654ff007816 */ /* 0x000fe40000000000 */
[----:B------:R-:W-:Y:S02]  /*5660*/  @P0 R2UR UR5, R8 ;  /* 0x00000000080502ca */ /* 0x000fe400000e0000 */
[----:B------:R1:W-:Y:S03]  /*5670*/  SYNCS.ARRIVE.TRANS64.RED.A1T0 RZ, [R0+URZ], RZ ;  /* 0x000000ff00ff79a7 */ /* 0x0003e600081004ff */
[----:B------:R-:W-:Y:S04]  /*5680*/  @UP1 UMOV UR30, UR4 ;  /* 0x00000004001e1c82 */ /* 0x000fe80008000000 */
[----:B------:R-:W-:Y:S04]  /*5690*/  @UP1 UMOV UR14, UR6 ;  /* 0x00000006000e1c82 */ /* 0x000fe80008000000 */
[----:B------:R-:W-:Y:S01]  /*56a0*/  @UP1 UMOV UR13, UR5 ;  /* 0x00000005000d1c82 */ /* 0x000fe20008000000 */
[----:B------:R-:W-:Y:S05]  /*56b0*/  BRA.U !UP0, `(.L_x_91) ;  /* 0x0000000108a47547 */ /* 0x000fea000b800000 */
[----:B------:R-:W-:Y:S02]  /*56c0*/  UIMAD.WIDE.U32 UR8, UR13, UR35, URZ ;  /* 0x000000230d0872a5 */ /* 0x000fe4000f8e00ff */
[----:B------:R-:W-:Y:S02]  /*56d0*/  UIMAD.WIDE.U32 UR10, UR14, UR32, URZ ;  /* 0x000000200e0a72a5 */ /* 0x000fe4000f8e00ff */
[----:B------:R-:W-:Y:S02]  /*56e0*/  USEL UR4, UR31, UR37, !UP5 ;  /* 0x000000251f047287 */ /* 0x000fe4000e800000 */
[----:B------:R-:W-:Y:S02]  /*56f0*/  USEL UR7, UR36, UR38, !UP6 ;  /* 0x0000002624077287 */ /* 0x000fe4000f000000 */
[----:B------:R-:W-:Y:S02]  /*5700*/  UIMAD.WIDE.U32 UR16, UR4, UR22, URZ ;  /* 0x00000016041072a5 */ /* 0x000fe4000f8e00ff */
[----:B------:R-:W-:Y:S01]  /*5710*/  UIMAD.WIDE.U32 UR18, UR7, UR22, URZ ;  /* 0x00000016071272a5 */ /* 0x000fe2000f8e00ff */
[----:B------:R-:W-:Y:S02]  /*5720*/  UMOV UR5, UR9 ;  /* 0x0000000900057c82 */ /* 0x000fe40008000000 */
[----:B------:R-:W-:Y:S03]  /*5730*/  USHF.R.U32.HI UR6, URZ, UR40, UR5 ;  /* 0x00000028ff067299 */ /* 0x000fe60008011605 */
[----:B------:R-:W-:Y:S01]  /*5740*/  UMOV UR5, UR11 ;  /* 0x0000000b00057c82 */ /* 0x000fe20008000000 */
[----:B------:R-:W-:Y:S02]  /*5750*/  USEL UR6, UR13, UR6, !UP5 ;  /* 0x000000060d067287 */ /* 0x000fe4000e800000 */
[----:B------:R-:W-:Y:S02]  /*5760*/  USHF.R.U32.HI UR8, URZ, UR33, UR5 ;  /* 0x00000021ff087299 */ /* 0x000fe40008011605 */
[----:B------:R-:W-:Y:S01]  /*5770*/  UIMAD.WIDE.U32 UR10, UR6, UR22, URZ ;  /* 0x00000016060a72a5 */ /* 0x000fe2000f8e00ff */
[----:B------:R-:W-:Y:S02]  /*5780*/  UMOV UR5, UR17 ;  /* 0x0000001100057c82 */ /* 0x000fe40008000000 */
[----:B------:R-:W-:Y:S03]  /*5790*/  @UP4 USHF.R.U32.HI UR4, URZ, UR23, UR5 ;  /* 0x00000017ff044299 */ /* 0x000fe60008011605 */
[----:B------:R-:W-:Y:S01]  /*57a0*/  UMOV UR5, UR19 ;  /* 0x0000001300057c82 */ /* 0x000fe20008000000 */
[----:B------:R-:W-:Y:S02]  /*57b0*/  UIMAD UR4, UR39, UR4, URZ ;  /* 0x00000004270472a4 */ /* 0x000fe4000f8e02ff */
[----:B------:R-:W-:Y:S02]  /*57c0*/  @UP4 USHF.R.U32.HI UR7, URZ, UR23, UR5 ;  /* 0x00000017ff074299 */ /* 0x000fe40008011605 */
[----:B------:R-:W-:Y:S02]  /*57d0*/  USEL UR5, UR14, UR8, !UP6 ;  /* 0x000000080e057287 */ /* 0x000fe4000f000000 */
[----:B------:R-:W-:Y:S02]  /*57e0*/  UIMAD UR8, UR39, UR7, URZ ;  /* 0x00000007270872a4 */ /* 0x000fe4000f8e02ff */
[----:B------:R-:W-:Y:S03]  /*57f0*/  UISETP.GE.AND UP0, UPT, UR6, UR4, UPT ;  /* 0x000000040600728c */ /* 0x000fe6000bf06270 */
[----:B------:R-:W-:Y:S01]  /*5800*/  UMOV UR4, UR11 ;  /* 0x0000000b00047c82 */ /* 0x000fe20008000000 */
[----:B------:R-:W-:Y:S02]  /*5810*/  UISETP.GE.OR UP0, UPT, UR5, UR8, UP0 ;  /* 0x000000080500728c */ /* 0x000fe40008706670 */
[----:B------:R-:W-:Y:S02]  /*5820*/  USHF.R.U32.HI UR4, URZ, UR23, UR4 ;  /* 0x00000017ff047299 */ /* 0x000fe40008011604 */
[----:B------:R-:W-:Y:S02]  /*5830*/  UIMAD.WIDE.U32 UR8, UR5, UR22, URZ ;  /* 0x00000016050872a5 */ /* 0x000fe4000f8e00ff */
[----:B------:R-:W-:Y:S04]  /*5840*/  USEL UR10, UR6, UR4, !UP4 ;  /* 0x00000004060a7287 */ /* 0x000fe8000e000000 */
[----:B------:R-:W-:Y:S01]  /*5850*/  UIADD3 UR11, UPT, UPT, -UR10, URZ, URZ ;  /* 0x000000ff0a0b7290 */ /* 0x000fe2000fffe1ff */
[----:B------:R-:W-:Y:S02]  /*5860*/  @!UP0 UMOV UR4, UR9 ;  /* 0x0000000900048c82 */ /* 0x000fe40008000000 */
[----:B------:R-:W-:Y:S02]  /*5870*/  @!UP0 USHF.R.U32.HI UR4, URZ, UR23, UR4 ;  /* 0x00000017ff048299 */ /* 0x000fe40008011604 */
[----:B------:R-:W-:Y:S02]  /*5880*/  UIMAD UR8, UR39, UR11, UR6 ;  /* 0x0000000b270872a4 */ /* 0x000fe4000f8e0206 */
[----:B------:R-:W-:Y:S04]  /*5890*/  @!UP0 USEL UR4, UR5, UR4, !UP4 ;  /* 0x0000000405048287 */ /* 0x000fe8000e000000 */
[----:B------:R-:W-:Y:S02]  /*58a0*/  @!UP0 UIMAD UR7, UR7, UR8, UR4 ;  /* 0x00000008070782a4 */ /* 0x000fe4000f8e0204 */
[----:B------:R-:W-:Y:S02]  /*58b0*/  @!UP0 UIADD3 UR9, UPT, UPT, UR10, -UR4, URZ ;  /* 0x800000040a098290 */ /* 0x000fe4000fffe0ff */
[----:B------:R-:W-:Y:S02]  /*58c0*/  UIADD3 UR8, UPT, UPT, -UR6, URZ, URZ ;  /* 0x000000ff06087290 */ /* 0x000fe4000fffe1ff */
[----:B------:R-:W-:Y:S02]  /*58d0*/  UIADD3 UR4, UPT, UPT, -UR5, URZ, URZ ;  /* 0x000000ff05047290 */ /* 0x000fe4000fffe1ff */
[----:B------:R-:W-:Y:S03]  /*58e0*/  @!UP0 UIMAD UR6, UR9, UR39, UR5 ;  /* 0x00000027090682a4 */ /* 0x000fe6000f8e0205 */
[----:B------:R-:W-:Y:S01]  /*58f0*/  @!UP0 UMOV UR5, UR7 ;  /* 0x0000000700058c82 */ /* 0x000fe20008000000 */
[----:B------:R-:W-:Y:S02]  /*5900*/  UIMAD UR7, UR15, UR4, UR14 ;  /* 0x000000040f0772a4 */ /* 0x000fe4000f8e020e */
[----:B------:R-:W-:Y:S02]  /*5910*/  UIMAD UR4, UR34, UR8, UR13 ;  /* 0x00000008220472a4 */ /* 0x000fe4000f8e020d */
[----:B------:R-:W-:Y:S02]  /*5920*/  UIMAD UR14, UR5, UR15, UR7 ;  /* 0x0000000f050e72a4 */ /* 0x000fe4000f8e0207 */
[----:B------:R-:W-:Y:S11]  /*5930*/  UIMAD UR13, UR6, UR34, UR4 ;  /* 0x00000022060d72a4 */ /* 0x000ff6000f8e0204 */
[----:B------:R-:W-:Y:S01]  /*5940*/  @!UPT UIADD3 URZ, UPT, UPT, URZ, URZ, URZ ;  /* 0x000000fffffff290 */ /* 0x000fe2000fffe0ff */
.L_x_91:
[----:B------:R-:W3:Y:S01]  /*5950*/  @!UP2 LDCU.128 UR8, c[0x0][0xb10] ;  /* 0x00016200ff08a7ac */ /* 0x000ee20008000c00 */
[C---:B--2---:R-:W-:Y:S02]  /*5960*/  ISETP.NE.U32.AND P1, PT, R4.reuse, RZ, PT ;  /* 0x000000ff0400720c */ /* 0x044fe40003f25070 */
[----:B------:R-:W-:Y:S02]  /*5970*/  ISETP.NE.U32.AND P0, PT, R4, RZ, PT ;  /* 0x000000ff0400720c */ /* 0x000fe40003f05070 */
[C---:B------:R-:W-:Y:S02]  /*5980*/  ISETP.NE.AND.EX P1, PT, R5.reuse, RZ, PT, P1 ;  /* 0x000000ff0500720c */ /* 0x040fe40003f25310 */
[----:B------:R-:W-:Y:S01]  /*5990*/  ISETP.NE.AND.EX P0, PT, R5, RZ, PT, P0 ;  /* 0x000000ff0500720c */ /* 0x000fe20003f05300 */
[----:B------:R-:W2:Y:S01]  /*59a0*/  @!UP2 LDCU UR5, c[0x0][0xb0c] ;  /* 0x00016180ff05a7ac */ /* 0x000ea20008000800 */
[----:B------:R-:W-:Y:S02]  /*59b0*/  USHF.L.U32 UR26, UR21, 0x6, URZ ;  /* 0x00000006151a7899 */ /* 0x000fe400080006ff */
[----:B------:R-:W-:Y:S02]  /*59c0*/  USHF.L.U32 UR27, UR20, 0x6, URZ ;  /* 0x00000006141b7899 */ /* 0x000fe400080006ff */
[----:B---3--:R-:W-:Y:S07]  /*59d0*/  UIMAD.WIDE.U32 UR6, UR14, UR8, URZ ;  /* 0x000000080e0672a5 */ /* 0x008fee000f8e00ff */
[----:B------:R-:W-:Y:S01]  /*59e0*/  @!UP2 UMOV UR4, UR7 ;  /* 0x000000070004ac82 */ /* 0x000fe20008000000 */
[----:B--2---:R-:W-:Y:S02]  /*59f0*/  @!UP2 UISETP.NE.AND UP0, UPT, UR5, 0x1, UPT ;  /* 0x000000010500a88c */ /* 0x004fe4000bf05270 */
[----:B------:R-:W-:Y:S02]  /*5a00*/  @!UP2 USHF.R.U32.HI UR4, URZ, UR9, UR4 ;  /* 0x00000009ff04a299 */ /* 0x000fe40008011604 */
[----:B------:R-:W-:Y:S02]  /*5a10*/  UIMAD.WIDE.U32 UR6, UR13, UR11, URZ ;  /* 0x0000000b0d0672a5 */ /* 0x000fe4000f8e00ff */
[----:B------:R-:W-:Y:S02]  /*5a20*/  @!UP2 USEL UR8, UR14, UR4, !UP0 ;  /* 0x000000040e08a287 */ /* 0x000fe4000c000000 */
[----:B------:R-:W-:Y:S03]  /*5a30*/  @!UP2 UISETP.NE.AND UP0, UPT, UR10, 0x1, UPT ;  /* 0x000000010a00a88c */ /* 0x000fe6000bf05270 */
[----:B------:R-:W-:Y:S02]  /*5a40*/  @!UP2 UMOV UR6, UR7 ;  /* 0x000000070006ac82 */ /* 0x000fe40008000000 */
[----:B------:R-:W2:Y:S02]  /*5a50*/  @!UP2 LDCU UR4, c[0x0][0xb20] ;  /* 0x00016400ff04a7ac */ /* 0x000ea40008000800 */
[----:B--2---:R-:W-:Y:S04]  /*5a60*/  @!UP2 USHF.R.U32.HI UR6, URZ, UR4, UR6 ;  /* 0x00000004ff06a299 */ /* 0x004fe80008011606 */
[----:B------:R-:W-:Y:S04]  /*5a70*/  @!UP2 USEL UR6, UR13, UR6, !UP0 ;  /* 0x000000060d06a287 */ /* 0x000fe8000c000000 */
[----:B------:R-:W-:Y:S02]  /*5a80*/  @!UP2 UIADD3 UR4, UPT, UPT, -UR8, UR6, URZ ;  /* 0x000000060804a290 */ /* 0x000fe4000fffe1ff */
[----:B------:R-:W-:Y:S02]  /*5a90*/  @!UP2 UIADD3 UR6, UPT, UPT, UR8, -UR6, URZ ;  /* 0x800000060806a290 */ /* 0x000fe4000fffe0ff */
[----:B------:R-:W-:Y:S02]  /*5aa0*/  @!UP2 UIMAD UR14, UR4, UR5, UR14 ;  /* 0x00000005040ea2a4 */ /* 0x000fe4000f8e020e */
[----:B------:R-:W-:Y:S01]  /*5ab0*/  @!UP2 UIMAD UR13, UR6, UR10, UR13 ;  /* 0x0000000a060da2a4 */ /* 0x000fe2000f8e020d */
[----:B------:R-:W-:Y:S11]  /*5ac0*/  BRA.U UP3, `(.L_x_92) ;  /* 0x0000000103107547 */ /* 0x000ff6000b800000 */
[----:B-1----:R-:W-:Y:S04]  /*5ad0*/  MOV R0, UR53 ;  /* 0x0000003500007c02 */ /* 0x002fe80008000f00 */
[----:B------:R-:W-:Y:S04]  /*5ae0*/  SHF.L.U32 R9, R0, 0x1f, RZ ;  /* 0x0000001f00097819 */ /* 0x000fe800000006ff */
[----:B------:R-:W1:Y:S02]  /*5af0*/  SYNCS.PHASECHK.TRANS64.TRYWAIT P2, [UR29+0x78], R9 ;  /* 0x00007809ff0075a7 */ /* 0x000e64000804111d */
[----:B-1----:R-:W-:Y:S05]  /*5b00*/  @!P2 BRA `(.L_x_93) ;  /* 0x000000380080a947 */ /* 0x002fea0003800000 */
.L_x_92:
[----:B------:R-:W-:Y:S05]  /*5b10*/  @!P1 BRA `(.L_x_94) ;  /* 0x0000000000309947 */ /* 0x000fea0003800000 */
[----:B----4-:R-:W-:Y:S01]  /*5b20*/  ISETP.NE.U32.AND P1, PT, R2, RZ, PT ;  /* 0x000000ff0200720c */ /* 0x010fe20003f25070 */
[----:B------:R-:W2:Y:S01]  /*5b30*/  LDCU.64 UR4, c[0x0][0x358] ;  /* 0x00006b00ff0477ac */ /* 0x000ea20008000a00 */
[----:B------:R-:W-:Y:S02]  /*5b40*/  IMAD.MOV.U32 R60, RZ, RZ, 0x1 ;  /* 0x00000001ff3c7424 */ /* 0x000fe400078e00ff */
[----:B------:R-:W-:Y:S11]  /*5b50*/  ISETP.NE.AND.EX P1, PT, R3, RZ, PT, P1 ;  /* 0x000000ff0300720c */ /* 0x000ff60003f25310 */
[----:B------:R-:W-:Y:S02]  /*5b60*/  @!UPT UIADD3 URZ, UPT, UPT, URZ, URZ, URZ ;  /* 0x000000fffffff290 */ /* 0x000fe4000fffe0ff */
[----:B-1----:R-:W1:Y:S01]  /*5b70*/  @P1 LDC.64 R8, c[0x0][0x888] ;  /* 0x00022200ff081b82 */ /* 0x002e620000000a00 */
[----:B------:R-:W-:Y:S04]  /*5b80*/  @P1 IMAD R0, R4, UR60, RZ ;  /* 0x0000003c04001c24 */ /* 0x000fe8000f8e02ff */
[----:B-1----:R-:W-:Y:S04]  /*5b90*/  @P1 IMAD.WIDE R8, R0, 0x4, R8 ;  /* 0x0000000400081825 */ /* 0x002fe800078e0208 */
[----:B------:R-:W-:Y:S01]  /*5ba0*/  HFMA2 R0, -RZ, RZ, 0, 5.9604644775390625e-08 ;  /* 0x00000001ff007431 */ /* 0x000fe200000001ff */
[----:B--2--5:R2:W5:Y:S04]  /*5bb0*/  @P1 LDG.E R27, desc[UR4][R8.64] ;  /* 0x00000004081b1981 */ /* 0x024568000c1e1900 */
[----:B------:R-:W-:Y:S01]  /*5bc0*/  @!P1 PRMT R60, R0, 0x7610, R60 ;  /* 0x00007610003c9816 */ /* 0x000fe2000000003c */
[----:B--2---:R-:W3:Y:S06]  /*5bd0*/  @!P1 LDC R27, c[0x0][0x880] ;  /* 0x00022000ff1b9b82 */ /* 0x004eec0000000800 */
.L_x_94:
[----:B---3-5:R-:W-:Y:S01]  /*5be0*/  @!P0 FSETP.EQ.AND P1, PT, R27, RZ, PT ;  /* 0x000000ff1b00820b */ /* 0x028fe20003f22000 */
[----:B------:R-:W-:Y:S01]  /*5bf0*/  @!UPT UIADD3 URZ, UPT, UPT, URZ, URZ, URZ ;  /* 0x000000fffffff290 */ /* 0x000fe2000fffe0ff */
[----:B------:R-:W-:Y:S11]  /*5c00*/  @!P0 BRA `(.L_x_95) ;  /* 0x0000000000188947 */ /* 0x000ff60003800000 */
[----:B------:R-:W-:Y:S02]  /*5c10*/  LOP3.LUT P0, RZ, R60, 0xff, RZ, 0xc0, !PT ;  /* 0x000000ff3cff7812 */ /* 0x000fe4000780c0ff */
[----:B----4-:R-:W-:Y:S04]  /*5c20*/  ISETP.NE.U32.AND P1, PT, R2, RZ, PT ;  /* 0x000000ff0200720c */ /* 0x010fe80003f25070 */
[----:B------:R-:W-:Y:S04]  /*5c30*/  ISETP.NE.AND.EX P1, PT, R3, RZ, PT, P1 ;  /* 0x000000ff0300720c */ /* 0x000fe80003f25310 */
[----:B------:R-:W-:Y:S03]  /*5c40*/  PLOP3.LUT P1, PT, P1, PT, PT, 0x8, 0x80 ;  /* 0x000000000080781c */ /* 0x000fe60000f2e170 */
[----:B------:R-:W-:Y:S11]  /*5c50*/  @P0 FSETP.EQ.AND P1, PT, R27, RZ, PT ;  /* 0x000000ff1b00020b */ /* 0x000ff60003f22000 */
[----:B------:R-:W-:Y:S02]  /*5c60*/  @!UPT UIADD3 URZ, UPT, UPT, URZ, URZ, URZ ;  /* 0x000000fffffff290 */ /* 0x000fe4000fffe0ff */
.L_x_95:
[----:B------:R-:W-:Y:S01]  /*5c70*/  ULEA UR4, UR12, UR29, 0x3 ;  /* 0x0000001d0c047291 */ /* 0x000fe2000f8e18ff */
[----:B-1----:R-:W-:Y:S02]  /*5c80*/  SHF.L.U32 R9, R15, 0x1f, RZ ;  /* 0x0000001f0f097819 */ /* 0x002fe400000006ff */
[----:B------:R-:W-:Y:S04]  /*5c90*/  ELECT P0, URZ, PT ;  /* 0x0000000000ff782f */ /* 0x000fe80003800000 */
[----:B------:R-:W-:Y:S02]  /*5ca0*/  PLOP3.LUT P1, PT, P1, P0, PT, 0xf2, 0x2f ;  /* 0x00000000002f781c */ /* 0x000fe40000f21e72 */
[----:B------:R-:W1:Y:S11]  /*5cb0*/  SYNCS.PHASECHK.TRANS64.TRYWAIT P2, [UR4+0x58], R9 ;  /* 0x00005809ff0075a7 */ /* 0x000e760008041104 */
[----:B------:R-:W-:Y:S05]  /*5cc0*/  @!P1 IADD3 R8, P0, PT, R16, 0x580, RZ ;  /* 0x0000058010089810 */ /* 0x000fea0007f1e0ff */
[----:B------:R-:W-:Y:S01]  /*5cd0*/  @!P1 IMAD.X R6, RZ, RZ, R17, P0 ;  /* 0x000000ffff069224 */ /* 0x000fe200000e0611 */
[----:B-1----:R-:W-:Y:S07]  /*5ce0*/  @!P2 BRA `(.L_x_96) ;  /* 0x000000380020a947 */ /* 0x002fee0003800000 */
.L_x_170:
[----:B------:R-:W-:Y:S01]  /*5cf0*/  @!P1 R2UR UR6, R6 ;  /* 0x00000000060692ca */ /* 0x000fe200000e0000 */
[----:B------:R-:W-:Y:S01]  /*5d00*/  UIADD3 UR5, UPT, UPT, UR12, 0x1, URZ ;  /* 0x000000010c057890 */ /* 0x000fe2000fffe0ff */
[----:B------:R-:W-:Y:S01]  /*5d10*/  @!P1 R2UR UR7, R8 ;  /* 0x00000000080792ca */ /* 0x000fe200000e0000 */
[----:B------:R-:W-:Y:S01]  /*5d20*/  UIADD3 UR25, UPT, UPT, UR4, 0x40, URZ ;  /* 0x0000004004197890 */ /* 0x000fe2000fffe0ff */
[----:B------:R-:W-:Y:S01]  /*5d30*/  R2UR UR11, R64 ;  /* 0x00000000400b72ca */ /* 0x000fe200000e0000 */
[----:B------:R-:W-:Y:S01]  /*5d40*/  UISETP.NE.AND UP0, UPT, UR5, 0x3, UPT ;  /* 0x000000030500788c */ /* 0x000fe2000bf05270 */
[----:B-1----:R-:W-:Y:S01]  /*5d50*/  @!P1 IMAD.MOV.U32 R0, RZ, RZ, 0x2000 ;  /* 0x00002000ff009424 */ /* 0x002fe200078e00ff */
[----:B------:R-:W-:Y:S01]  /*5d60*/  UMOV UR18, 0x0 ;  /* 0x0000000000127882 */ /* 0x000fe20000000000 */
[----:B------:R-:W-:Y:S01]  /*5d70*/  UMOV UR19, 0x10000000 ;  /* 0x1000000000137882 */ /* 0x000fe20000000000 */
[----:B------:R-:W-:Y:S01]  /*5d80*/  USEL UR21, UR5, URZ, UP0 ;  /* 0x000000ff05157287 */ /* 0x000fe20008000000 */
[----:B------:R-:W-:Y:S01]  /*5d90*/  VIADD R14, R14, 0x1 ;  /* 0x000000010e0e7836 */ /* 0x000fe20000000000 */
[----:B------:R-:W-:Y:S02]  /*5da0*/  USEL UR9, URZ, 0x1, UP0 ;  /* 0x00000001ff097887 */ /* 0x000fe40008000000 */
[----:B------:R-:W-:Y:S01]  /*5db0*/  VOTEU.ALL UP0, P1 ;  /* 0x0000000000ff7886 */ /* 0x000fe20000800000 */
[----:B------:R-:W-:Y:S01]  /*5dc0*/  IMAD.U32 R9, RZ, RZ, UR6 ;  /* 0x00000006ff097e24 */ /* 0x000fe2000f8e00ff */
[----:B------:R-:W-:Y:S01]  /*5dd0*/  UMOV UR28, UR60 ;  /* 0x0000003c001c7c82 */ /* 0x000fe20008000000 */
[----:B------:R-:W-:Y:S01]  /*5de0*/  IMAD.U32 R8, RZ, RZ, UR7 ;  /* 0x00000007ff087e24 */ /* 0x000fe2000f8e00ff */
[----:B------:R-:W-:Y:S01]  /*5df0*/  UPRMT UR16, UR11, 0x654, UR25 ;  /* 0x000006540b107896 */ /* 0x000fe20008000019 */
[----:B------:R-:W-:Y:S01]  /*5e00*/  LOP3.LUT R15, R15, UR9, RZ, 0x3c, !PT ;  /* 0x000000090f0f7c12 */ /* 0x000fe2000f8e3cff */
[----:B------:R-:W-:Y:S01]  /*5e10*/  @!UP0 ULEA UR5, UR12, UR29, 0xd ;  /* 0x0000001d0c058291 */ /* 0x000fe2000f8e68ff */
[----:B------:R-:W-:Y:S01]  /*5e20*/  @!P1 R2UR UR7, R9 ;  /* 0x00000000090792ca */ /* 0x000fe200000e0000 */
[----:B------:R-:W-:Y:S01]  /*5e30*/  @!UP0 UIADD3 UR10, UPT, UPT, UR26, 0x20, URZ ;  /* 0x000000201a0a8890 */ /* 0x000fe2000fffe0ff */
[----:B------:R-:W-:Y:S01]  /*5e40*/  @!P1 R2UR UR6, R8 ;  /* 0x00000000080692ca */ /* 0x000fe200000e0000 */
[----:B------:R-:W-:Y:S01]  /*5e50*/  @!UP0 UIADD3 UR24, UPT, UPT, UR5, 0x200, URZ ;  /* 0x0000020005188890 */ /* 0x000fe2000fffe0ff */
[----:B------:R-:W-:Y:S01]  /*5e60*/  SHF.L.U32 R6, R15, 0x1f, RZ ;  /* 0x0000001f0f067819 */ /* 0x000fe200000006ff */
[----:B------:R-:W-:Y:S01]  /*5e70*/  @!UP0 UIADD3 UR8, UPT, UPT, UR5, 0x1200, URZ ;  /* 0x0000120005088890 */ /* 0x000fe2000fffe0ff */
[----:B------:R-:W-:Y:S01]  /*5e80*/  VOTEU.ALL UP0, P1 ;  /* 0x0000000000ff7886 */ /* 0x000fe20000800000 */
[----:B------:R-:W-:Y:S01]  /*5e90*/  UMOV UR11, UR27 ;  /* 0x0000001b000b7c82 */ /* 0x000fe20008000000 */
[----:B------:R-:W-:Y:S01]  /*5ea0*/  UMOV UR12, UR60 ;  /* 0x0000003c000c7c82 */ /* 0x000fe20008000000 */
[----:B------:R-:W-:Y:S01]  /*5eb0*/  UMOV UR9, UR25 ;  /* 0x0000001900097c82 */ /* 0x000fe20008000000 */
[----:B------:R-:W-:Y:S05]  /*5ec0*/  ULEA UR5, UR21, UR29, 0x3 ;  /* 0x0000001d15057291 */ /* 0x000fea000f8e18ff */
[----:B------:R1:W-:Y:S01]  /*5ed0*/  @!UP0 UTMALDG.3D [UR24], [UR6], desc[UR18] ;  /* 0x00001218060085b4 */ /* 0x0003e20008011000 */
[----:B------:R-:W-:Y:S05]  /*5ee0*/  VOTEU.ALL UP0, P1 ;  /* 0x0000000000ff7886 */ /* 0x000fea0000800000 */
[----:B------:R1:W-:Y:S01]  /*5ef0*/  @!UP0 UTMALDG.3D [UR8], [UR6], desc[UR18] ;  /* 0x00001208060085b4 */ /* 0x0003e20008011000 */
[----:B------:R1:W-:Y:S01]  /*5f00*/  @!P1 SYNCS.ARRIVE.TRANS64.RED.A0TR RZ, [UR4+0x40], R0 ;  /* 0x00004000ffff99a7 */ /* 0x0003e20008300404 */
[----:B------:R-:W-:Y:S01]  /*5f10*/  SYNCS.ARRIVE.TRANS64.RED.A1T0 RZ, [UR16], RZ ;  /* 0x000000ffffff79a7 */ /* 0x000fe20008100410 */
[----:B------:R-:W2:Y:S02]  /*5f20*/  SYNCS.PHASECHK.TRANS64.TRYWAIT P0, [UR5+0x58], R6 ;  /* 0x00005806ff0075a7 */ /* 0x000ea40008001105 */
[----:B-12---:R-:W-:Y:S05]  /*5f30*/  @!P0 BRA `(.L_x_97) ;  /* 0x0000003400a48947 */ /* 0x006fea0003800000 */
.L_x_172:
[----:B------:R-:W-:Y:S01]  /*5f40*/  UIADD3 UR17, UPT, UPT, UR5, 0x40, URZ ;  /* 0x0000004005117890 */ /* 0x000fe2000fffe0ff */
[----:B-1----:R-:W-:Y:S01]  /*5f50*/  @!P1 IADD3 R6, P0, PT, R16, 0x580, RZ ;  /* 0x0000058010069810 */ /* 0x002fe20007f1e0ff */
[----:B------:R-:W-:Y:S01]  /*5f60*/  UPLOP3.LUT UP3, UPT, UPT, UPT, UPT, 0x80, 0x8 ;  /* 0x000000000008789c */ /* 0x000fe20003f6f070 */
[----:B------:R-:W-:Y:S01]  /*5f70*/  R2UR UR9, R64 ;  /* 0x00000000400972ca */ /* 0x000fe200000e0000 */
[----:B------:R-:W-:Y:S01]  /*5f80*/  UMOV UR24, 0x0 ;  /* 0x0000000000187882 */ /* 0x000fe20000000000 */
[----:B------:R-:W-:Y:S01]  /*5f90*/  @!P1 R2UR UR6, R6 ;  /* 0x00000000060692ca */ /* 0x000fe200000e0000 */
[----:B------:R-:W-:Y:S01]  /*5fa0*/  @!P1 IMAD.X R0, RZ, RZ, R17, P0 ;  /* 0x000000ffff009224 */ /* 0x000fe200000e0611 */
[----:B------:R-:W-:Y:S01]  /*5fb0*/  UMOV UR25, 0x10000000 ;  /* 0x1000000000197882 */ /* 0x000fe20000000000 */
[----:B------:R-:W-:Y:S01]  /*5fc0*/  UMOV UR19, UR27 ;  /* 0x0000001b00137c82 */ /* 0x000fe20008000000 */
[----:B------:R-:W-:Y:S01]  /*5fd0*/  UMOV UR20, UR60 ;  /* 0x0000003c00147c82 */ /* 0x000fe20008000000 */
[----:B------:R-:W-:Y:S01]  /*5fe0*/  UMOV UR11, UR27 ;  /* 0x0000001b000b7c82 */ /* 0x000fe20008000000 */
[----:B------:R-:W-:Y:S01]  /*5ff0*/  @!P1 R2UR UR4, R0 ;  /* 0x00000000000492ca */ /* 0x000fe200000e0000 */
[----:B------:R-:W-:Y:S01]  /*6000*/  UMOV UR12, UR60 ;  /* 0x0000003c000c7c82 */ /* 0x000fe20008000000 */
[----:B------:R-:W-:Y:S01]  /*6010*/  VOTEU.ALL UP0, P1 ;  /* 0x0000000000ff7886 */ /* 0x000fe20000800000 */
[----:B------:R-:W-:Y:S01]  /*6020*/  R2UR UR41, R62 ;  /* 0x000000003e2972ca */ /* 0x000fe200000e0000 */
[----:B------:R-:W-:Y:S01]  /*6030*/  UMOV UR60, UR30 ;  /* 0x0000001e003c7c82 */ /* 0x000fe20008000000 */
[----:B------:R-:W-:Y:S02]  /*6040*/  R2UR UR28, R63 ;  /* 0x000000003f1c72ca */ /* 0x000fe400000e0000 */
[----:B------:R-:W-:Y:S01]  /*6050*/  @!UP0 UIADD3 UR18, UPT, UPT, UR26, 0x10, URZ ;  /* 0x000000101a128890 */ /* 0x000fe2000fffe0ff */
[----:B------:R-:W-:Y:S01]  /*6060*/  IMAD.U32 R8, RZ, RZ, UR6 ;  /* 0x00000006ff087e24 */ /* 0x000fe2000f8e00ff */
[----:B------:R-:W-:Y:S01]  /*6070*/  @!UP0 UIADD3 UR10, UPT, UPT, UR26, 0x30, URZ ;  /* 0x000000301a0a8890 */ /* 0x000fe2000fffe0ff */
[----:B------:R-:W-:Y:S03]  /*6080*/  ISETP.NE.AND P0, PT, R14, 0x2, PT ;  /* 0x000000020e00780c */ /* 0x000fe60003f05270 */
[----:B------:R-:W-:Y:S01]  /*6090*/  IMAD.U32 R9, RZ, RZ, UR4 ;  /* 0x00000004ff097e24 */ /* 0x000fe2000f8e00ff */
[----:B------:R-:W-:Y:S01]  /*60a0*/  @!P1 R2UR UR6, R8 ;  /* 0x00000000080692ca */ /* 0x000fe200000e0000 */
[----:B------:R-:W-:Y:S01]  /*60b0*/  @!UP0 ULEA UR4, UR21, UR29, 0xd ;  /* 0x0000001d15048291 */ /* 0x000fe2000f8e68ff */
[----:B------:R-:W-:Y:S02]  /*60c0*/  SEL R0, RZ, 0x1, P0 ;  /* 0x00000001ff007807 */ /* 0x000fe40000000000 */
[----:B------:R-:W-:Y:S01]  /*60d0*/  @!P1 R2UR UR7, R9 ;  /* 0x00000000090792ca */ /* 0x000fe200000e0000 */
[----:B------:R-:W-:Y:S01]  /*60e0*/  @!UP0 UIADD3 UR16, UPT, UPT, UR4, 0x200, URZ ;  /* 0x0000020004108890 */ /* 0x000fe2000fffe0ff */
[----:B------:R-:W-:Y:S01]  /*60f0*/  LOP3.LUT R13, R13, R0, RZ, 0x3c, !PT ;  /* 0x000000000d0d7212 */ /* 0x000fe200078e3cff */
[----:B------:R-:W-:Y:S01]  /*6100*/  @!UP0 UIADD3 UR8, UPT, UPT, UR4, 0x1200, URZ ;  /* 0x0000120004088890 */ /* 0x000fe2000fffe0ff */
[----:B------:R-:W-:Y:S01]  /*6110*/  SEL R14, R14, RZ, P0 ;  /* 0x000000ff0e0e7207 */ /* 0x000fe20000000000 */
[----:B------:R-:W-:Y:S01]  /*6120*/  VOTEU.ALL UP0, P1 ;  /* 0x0000000000ff7886 */ /* 0x000fe20000800000 */
[----:B------:R-:W-:Y:S03]  /*6130*/  UPRMT UR4, UR9, 0x654, UR17 ;  /* 0x0000065409047896 */ /* 0x000fe60008000011 */
[----:B------:R-:W-:Y:S04]  /*6140*/  UMOV UR9, UR17 ;  /* 0x0000001100097c82 */ /* 0x000fe80008000000 */
[----:B------:R1:W-:Y:S01]  /*6150*/  @!UP0 UTMALDG.3D [UR16], [UR6], desc[UR24] ;  /* 0x00001810060085b4 */ /* 0x0003e20008011000 */
[----:B------:R-:W-:Y:S05]  /*6160*/  VOTEU.ALL UP0, P1 ;  /* 0x0000000000ff7886 */ /* 0x000fea0000800000 */
[----:B------:R2:W-:Y:S01]  /*6170*/  @!UP0 UTMALDG.3D [UR8], [UR6], desc[UR24] ;  /* 0x00001808060085b4 */ /* 0x0005e20008011000 */
[----:B------:R3:W-:Y:S01]  /*6180*/  @!P1 SYNCS.ARRIVE.TRANS64.RED.A0TR RZ, [UR5+0x40], R7 ;  /* 0x00004007ffff99a7 */ /* 0x0007e20008300405 */
[----:B------:R-:W-:Y:S01]  /*6190*/  SYNCS.ARRIVE.TRANS64.RED.A1T0 RZ, [UR4], RZ ;  /* 0x000000ffffff79a7 */ /* 0x000fe20008100404 */
[----:B------:R-:W-:Y:S02]  /*61a0*/  UIADD3 UR4, UPT, UPT, UR21, 0x1, URZ ;  /* 0x0000000115047890 */ /* 0x000fe4000fffe0ff */
[----:B------:R-:W-:Y:S02]  /*61b0*/  UIADD3 UR21, UPT, UPT, UR13, UR41, URZ ;  /* 0x000000290d157290 */ /* 0x000fe4000fffe0ff */
[----:B------:R-:W-:Y:S04]  /*61c0*/  UISETP.NE.AND UP0, UPT, UR4, 0x3, UPT ;  /* 0x000000030400788c */ /* 0x000fe8000bf05270 */
[----:B------:R-:W-:Y:S02]  /*61d0*/  USEL UR5, URZ, 0x1, UP0 ;  /* 0x00000001ff057887 */ /* 0x000fe40008000000 */
[----:B-1----:R-:W-:Y:S04]  /*61e0*/  UIADD3 UR20, UPT, UPT, UR14, UR28, URZ ;  /* 0x0000001c0e147290 */ /* 0x002fe8000fffe0ff */
[----:B------:R-:W-:Y:S01]  /*61f0*/  LOP3.LUT R15, R15, UR5, RZ, 0x3c, !PT ;  /* 0x000000050f0f7c12 */ /* 0x000fe2000f8e3cff */
[----:B--2---:R-:W-:Y:S01]  /*6200*/  USEL UR12, UR4, URZ, UP0 ;  /* 0x000000ff040c7287 */ /* 0x004fe20008000000 */
[----:B------:R-:W-:Y:S11]  /*6210*/  BRA.U UP1, `(.L_x_98) ;  /* 0xfffffff101ac7547 */ /* 0x000ff6000b83ffff */
[----:B------:R-:W-:Y:S01]  /*6220*/  UIADD3 UR29, UPT, UPT, UR29, 0x58, URZ ;  /* 0x000000581d1d7890 */ /* 0x000fe2000fffe0ff */
[----:B----4-:R-:W-:-:S03]  /*6230*/  SHF.L.U32 R3, R15, 0x1f, RZ ;  /* 0x0000001f0f037819 */ /* 0x010fc600000006ff */
[----:B------:R-:W-:-:S09]  /*6240*/  ULEA UR4, UR12, UR29, 0x3 ;  /* 0x0000001d0c047291 */ /* 0x000fd2000f8e18ff */
[----:B------:R-:W1:Y:S02]  /*6250*/  SYNCS.PHASECHK.TRANS64.TRYWAIT P0, [UR4], R3 ;  /* 0x00000003ff0075a7 */ /* 0x000e640008001104 */
[----:B-1----:R-:W-:Y:S05]  /*6260*/  @!P0 BRA `(.L_x_99) ;  /* 0x0000003000f08947 */ /* 0x002fea0003800000 */
.L_x_174:
        /* <DEDUP_REMOVED lines=9> */
.L_x_176:
        /* <DEDUP_REMOVED lines=8> */
.L_x_101:
[----:B-1----:R1:W2:Y:S02]  /*6380*/  SYNCS.PHASECHK.TRANS64.TRYWAIT P0, [R0+URZ], R3 ;  /* 0x00000003000075a7 */ /* 0x0022a400080011ff */
[----:B--2---:R-:W-:Y:S05]  /*6390*/  @!P0 NANOSLEEP.SYNCS 0x989680 ;  /* 0x009896800000895d */ /* 0x004fea0003900000 */
[----:B------:R-:W2:Y:S02]  /*63a0*/  @!P0 SYNCS.PHASECHK.TRANS64 P0, [R0+URZ], R3 ;  /* 0x00000003000085a7 */ /* 0x000ea400080010ff */
[----:B--2---:R-:W-:Y:S05]  /*63b0*/  @P0 EXIT ;  /* 0x000000000000094d */ /* 0x004fea0003800000 */
[----:B------:R-:W-:Y:S05]  /*63c0*/  BRA `(.L_x_101) ;  /* 0xfffffffc00ec7947 */ /* 0x000fea000383ffff */
.L_x_89:
[----:B------:R-:W-:-:S06]  /*63d0*/  UISETP.GE.AND UP0, UPT, UR24, 0x4, UPT ;  /* 0x000000041800788c */ /* 0x000fcc000bf06270 */
[----:B------:R-:W-:-:S13]  /*63e0*/  PLOP3.LUT P0, PT, PT, PT, UP0, 0x80, 0x8 ;  /* 0x000000000008781c */ /* 0x000fda0003f0f008 */
[----:B------:R-:W-:Y:S05]  /*63f0*/  @!P0 EXIT ;  /* 0x000000000000894d */ /* 0x000fea0003800000 */
[----:B------:R-:W-:Y:S01]  /*6400*/  BAR.SYNC.DEFER_BLOCKING 0x6, 0xa0 ;  /* 0x0182800000007b1d */ /* 0x000fe20000010000 */
[----:B------:R-:W-:Y:S01]  /*6410*/  R2UR UR4, R64 ;  /* 0x00000000400472ca */ /* 0x000fe200000e0000 */
[C---:B------:R-:W-:Y:S01]  /*6420*/  IMAD.SHL.U32 R5, R67.reuse, 0x10, RZ ;  /* 0x0000001043057824 */ /* 0x040fe200078e00ff */
[----:B------:R-:W-:Y:S01]  /*6430*/  LOP3.LUT R73, R67, 0x60, RZ, 0xc0, !PT ;  /* 0x0000006043497812 */ /* 0x000fe200078ec0ff */
[----:B------:R-:W-:Y:S01]  /*6440*/  IMAD.SHL.U32 R6, R61, 0x200000, RZ ;  /* 0x002000003d067824 */ /* 0x000fe200078e00ff */
[----:B------:R-:W-:Y:S01]  /*6450*/  LOP3.LUT R68, R67, 0x2, RZ, 0xc0, !PT ;  /* 0x0000000243447812 */ /* 0x000fe200078ec0ff */
[----:B------:R-:W-:Y:S02]  /*6460*/  UMOV UR49, 0x400 ;  /* 0x0000040000317882 */ /* 0x000fe40000000000 */
[----:B------:R-:W1:Y:S01]  /*6470*/  LDC.64 R56, c[0x0][0x888] ;  /* 0x00022200ff387b82 */ /* 0x000e620000000a00 */
[----:B------:R-:W-:Y:S01]  /*6480*/  IMAD.SHL.U32 R7, R61, 0x200, RZ ;  /* 0x000002003d077824 */ /* 0x000fe200078e00ff */
[----:B------:R-:W-:Y:S01]  /*6490*/  LOP3.LUT R72, R5, 0x590, RZ, 0xc0, !PT ;  /* 0x0000059005487812 */ /* 0x000fe200078ec0ff */
[----:B------:R-:W-:Y:S01]  /*64a0*/  IMAD.SHL.U32 R4, R67, 0x2, RZ ;  /* 0x0000000243047824 */ /* 0x000fe200078e00ff */
[----:B------:R-:W-:Y:S01]  /*64b0*/  LOP3.LUT R5, R5, 0x60, RZ, 0xc0, !PT ;  /* 0x0000006005057812 */ /* 0x000fe200078ec0ff */
[C---:B------:R-:W-:Y:S01]  /*64c0*/  IMAD.U32 R23, R67.reuse, 0x10000, RZ ;  /* 0x0001000043177824 */ /* 0x040fe200078e00ff */
[----:B------:R-:W-:Y:S01]  /*64d0*/  LOP3.LUT R6, R6, 0x200000, RZ, 0xc0, !PT ;  /* 0x0020000006067812 */ /* 0x000fe200078ec0ff */
[----:B------:R-:W-:Y:S01]  /*64e0*/  ULEA UR49, UR4, UR49, 0x18 ;  /* 0x0000003104317291 */ /* 0x000fe2000f8ec0ff */
[----:B------:R-:W2:Y:S01]  /*64f0*/  LDC.64 R58, c[0x0][0x890] ;  /* 0x00022400ff3a7b82 */ /* 0x000ea20000000a00 */
[----:B------:R-:W-:Y:S01]  /*6500*/  LOP3.LUT R67, R67, 0x4, RZ, 0xc0, !PT ;  /* 0x0000000443437812 */ /* 0x000fe200078ec0ff */
[----:B------:R-:W-:Y:S01]  /*6510*/  HFMA2 R70, -RZ, RZ, 0, 0 ;  /* 0x00000000ff467431 */ /* 0x000fe200000001ff */
[----:B------:R-:W-:Y:S01]  /*6520*/  LOP3.LUT R72, R72, 0x200, R7, 0xf8, !PT ;  /* 0x0000020048487812 */ /* 0x000fe200078ef807 */
[----:B------:R-:W-:Y:S01]  /*6530*/  UIADD3 UR4, UPT, UPT, UR49, 0x200, URZ ;  /* 0x0000020031047890 */ /* 0x000fe2000fffe0ff */
[----:B------:R-:W-:Y:S01]  /*6540*/  LOP3.LUT R5, R5, 0xc, R4, 0xf8, !PT ;  /* 0x0000000c05057812 */ /* 0x000fe200078ef804 */
[----:B------:R-:W-:Y:S01]  /*6550*/  IMAD.MOV.U32 R22, RZ, RZ, RZ ;  /* 0x000000ffff167224 */ /* 0x000fe200078e00ff */
[----:B------:R-:W-:Y:S01]  /*6560*/  LOP3.LUT R23, R6, 0x400000, R23, 0xf8, !PT ;  /* 0x0040000006177812 */ /* 0x000fe200078ef817 */
[----:B------:R-:W3:Y:S01]  /*6570*/  LDC.64 R54, c[0x0][0x8b0] ;  /* 0x00022c00ff367b82 */ /* 0x000ee20000000a00 */
[----:B------:R-:W4:Y:S01]  /*6580*/  LDS R0, [UR49+0x130] ;  /* 0x00013031ff007984 */ /* 0x000f220008000800 */
[----:B------:R-:W-:Y:S01]  /*6590*/  IADD3 R71, PT, PT, -R67, 0x2, RZ ;  /* 0x0000000243477810 */ /* 0x000fe20007ffe1ff */
[----:B------:R-:W-:Y:S01]  /*65a0*/  IMAD.MOV.U32 R66, RZ, RZ, RZ ;  /* 0x000000ffff427224 */ /* 0x000fe200078e00ff */
[----:B------:R-:W-:Y:S01]  /*65b0*/  LOP3.LUT R72, R72, R5, RZ, 0xfc, !PT ;  /* 0x0000000548487212 */ /* 0x000fe200078efcff */
[----:B------:R-:W-:Y:S01]  /*65c0*/  IMAD.MOV.U32 R69, RZ, RZ, RZ ;  /* 0x000000ffff457224 */ /* 0x000fe200078e00ff */
[----:B------:R-:W-:Y:S01]  /*65d0*/  MOV R74, UR4 ;  /* 0x00000004004a7c02 */ /* 0x000fe20008000f00 */
[----:B------:R-:W-:Y:S01]  /*65e0*/  IMAD.MOV R68, RZ, RZ, -R68 ;  /* 0x000000ffff447224 */ /* 0x000fe200078e0a44 */
[----:B------:R-:W1:Y:S01]  /*65f0*/  LDC.64 R52, c[0x0][0x8a8] ;  /* 0x00022a00ff347b82 */ /* 0x000e620000000a00 */
[----:B------:R-:W-:Y:S01]  /*6600*/  IMAD.MOV R67, RZ, RZ, -R67 ;  /* 0x000000ffff437224 */ /* 0x000fe200078e0a43 */
[----:B------:R-:W-:Y:S01]  /*6610*/  LEA R72, R72, UR4, 0x2 ;  /* 0x0000000448487c11 */ /* 0x000fe2000f8e10ff */
[----:B------:R-:W-:Y:S01]  /*6620*/  IMAD.SHL.U32 R71, R71, 0x10, RZ ;  /* 0x0000001047477824 */ /* 0x000fe200078e00ff */
[----:B------:R-:W1:Y:S01]  /*6630*/  LDCU UR61, c[0x0][0x370] ;  /* 0x00006e00ff3d77ac */ /* 0x000e620008000800 */
[----:B------:R-:W-:Y:S01]  /*6640*/  UMOV UR52, 0x1 ;  /* 0x0000000100347882 */ /* 0x000fe20000000000 */
[----:B------:R-:W1:Y:S01]  /*6650*/  LDCU UR42, c[0x0][0xb0c] ;  /* 0x00016180ff2a77ac */ /* 0x000e620008000800 */
[----:B------:R-:W1:Y:S01]  /*6660*/  LDCU UR38, c[0x0][0xb30] ;  /* 0x00016600ff2677ac */ /* 0x000e620008000800 */
[----:B------:R-:W1:Y:S01]  /*6670*/  LDCU.64 UR54, c[0x0][0x888] ;  /* 0x00011100ff3677ac */ /* 0x000e620008000a00 */
[----:B------:R-:W1:Y:S01]  /*6680*/  LDCU.64 UR40, c[0x0][0xb28] ;  /* 0x00016500ff2877ac */ /* 0x000e620008000a00 */
[----:B------:R-:W1:Y:S01]  /*6690*/  LDCU.128 UR56, c[0x0][0xb10] ;  /* 0x00016200ff3877ac */ /* 0x000e620008000c00 */
[----:B------:R-:W1:Y:S01]  /*66a0*/  LDCU UR53, c[0x0][0x374] ;  /* 0x00006e80ff3577ac */ /* 0x000e620008000800 */
[----:B----4-:R-:W-:Y:S01]  /*66b0*/  IMAD.IADD R23, R0, 0x1, R23 ;  /* 0x0000000100177824 */ /* 0x010fe200078e0217 */
[----:B------:R-:W-:Y:S01]  /*66c0*/  UMOV UR48, URZ ;  /* 0x000000ff00307c82 */ /* 0x000fe20008000000 */
[----:B------:R-:W-:Y:S01]  /*66d0*/  UMOV UR51, URZ ;  /* 0x000000ff00337c82 */ /* 0x000fe20008000000 */
[----:B--2---:R-:W-:-:S05]  /*66e0*/  UMOV UR50, URZ ;  /* 0x000000ff00327c82 */ /* 0x004fca0008000000 */
.L_x_132:
[C---:B------:R-:W-:Y:S02]  /*66f0*/  LEA R3, R66.reuse, UR49, 0x3 ;  /* 0x0000003142037c11 */ /* 0x040fe4000f8e18ff */
[----:B------:R-:W-:Y:S02]  /*6700*/  SHF.L.U32 R0, R69, 0x1f, RZ ;  /* 0x0000001f45007819 */ /* 0x000fe400000006ff */
[----:B-1----:R-:W-:Y:S02]  /*6710*/  LEA R5, R66, UR49, 0x4 ;  /* 0x0000003142057c11 */ /* 0x002fe4000f8e20ff */
[----:B------:R-:W2:Y:S02]  /*6720*/  SYNCS.PHASECHK.TRANS64.TRYWAIT P0, [R3+URZ+0x80], R0 ;  /* 0x00008000030075a7 */ /* 0x000ea400080011ff */
[----:B--2---:R-:W-:Y:S05]  /*6730*/  @!P0 BRA `(.L_x_102) ;  /* 0x0000002c00ec8947 */ /* 0x004fea0003800000 */
.L_x_177:
        /* <DEDUP_REMOVED lines=8> */
[----:B----4-:R-:W-:Y:S11]  /*67c0*/  LOP3.LUT P0, RZ, R6, 0x1, RZ, 0xc0, !PT ;  /* 0x0000000106ff7812 */ /* 0x010ff6000780c0ff */
[----:B------:R-:W-:Y:S02]  /*67d0*/  @!UPT UIADD3 URZ, UPT, UPT, URZ, URZ, URZ ;  /* 0x000000fffffff290 */ /* 0x000fe4000fffe0ff */
[----:B-1----:R-:W-:Y:S01]  /*67e0*/  VOTEU.ANY UP1, P0 ;  /* 0x0000000000ff7886 */ /* 0x002fe20000020100 */
[----:B------:R-:W-:Y:S01]  /*67f0*/  PLOP3.LUT P0, PT, PT, PT, UP1, 0x80, 0x8 ;  /* 0x000000000008781c */ /* 0x000fe20003f0f018 */
[----:B------:R-:W-:Y:S11]  /*6800*/  UP2UR UR63, UPR, URZ, 0x2 ;  /* 0x00000002ff3f7883 */ /* 0x000ff60008000000 */
[----:B------:R-:W-:Y:S01]  /*6810*/  @!UPT UIADD3 URZ, UPT, UPT, URZ, URZ, URZ ;  /* 0x000000fffffff290 */ /* 0x000fe2000fffe0ff */
[----:B--2---:R-:W-:Y:S02]  /*6820*/  @P0 SHF.R.U32.HI R0, RZ, 0x10, R5 ;  /* 0x00000010ff000819 */ /* 0x004fe40000011605 */
        /* <DEDUP_REMOVED lines=12> */
[----:B------:R-:W2:Y:S01]  /*68f0*/  LDCU UR12, c[0x0][0xb20] ;  /* 0x00016400ff0c77ac */ /* 0x000ea20008000800 */
[----:B------:R-:W-:Y:S02]  /*6900*/  UIMAD.WIDE.U32 UR4, UR53, UR59, URZ ;  /* 0x0000003b350472a5 */ /* 0x000fe4000f8e00ff */
[----:B------:R-:W-:Y:S02]  /*6910*/  UIMAD.WIDE.U32 UR6, UR61, UR56, URZ ;  /* 0x000000383d0672a5 */ /* 0x000fe4000f8e00ff */
[----:B------:R-:W-:Y:S02]  /*6920*/  UISETP.NE.AND UP0, UPT, UR58, 0x1, UPT ;  /* 0x000000013a00788c */ /* 0x000fe4000bf05270 */
[----:B------:R-:W-:Y:S02]  /*6930*/  UIMAD.WIDE.U32 UR8, UR36, UR59, URZ ;  /* 0x0000003b240872a5 */ /* 0x000fe4000f8e00ff */
[----:B------:R-:W-:Y:S02]  /*6940*/  UIMAD.WIDE.U32 UR10, UR37, UR56, URZ ;  /* 0x00000038250a72a5 */ /* 0x000fe4000f8e00ff */
[----:B------:R-:W-:Y:S02]  /*6950*/  UISETP.NE.AND UP1, UPT, UR42, 0x1, UPT ;  /* 0x000000012a00788c */ /* 0x000fe4000bf25270 */
[----:B------:R-:W-:Y:S01]  /*6960*/  UISETP.NE.AND UP2, UPT, UR39, 0x1, UPT ;  /* 0x000000012700788c */ /* 0x000fe2000bf45270 */
[----:B------:R-:W-:Y:S02]  /*6970*/  UMOV UR4, UR5 ;  /* 0x0000000500047c82 */ /* 0x000fe40008000000 */
[----:B--2---:R-:W-:Y:S03]  /*6980*/  USHF.R.U32.HI UR5, URZ, UR12, UR4 ;  /* 0x0000000cff057299 */ /* 0x004fe60008011604 */
[----:B------:R-:W-:Y:S02]  /*6990*/  UMOV UR4, UR7 ;  /* 0x0000000700047c82 */ /* 0x000fe40008000000 */
[----:B------:R-:W-:Y:S02]  /*69a0*/  USHF.R.U32.HI UR7, URZ, UR57, UR4 ;  /* 0x00000039ff077299 */ /* 0x000fe40008011604 */
[----:B------:R-:W-:Y:S02]  /*69b0*/  USEL UR4, UR53, UR5, !UP0 ;  /* 0x0000000535047287 */ /* 0x000fe4000c000000 */
[----:B------:R-:W-:Y:S01]  /*69c0*/  USEL UR7, UR61, UR7, !UP1 ;  /* 0x000000073d077287 */ /* 0x000fe2000c800000 */
[----:B------:R-:W-:Y:S01]  /*69d0*/  UMOV UR5, UR9 ;  /* 0x0000000900057c82 */ /* 0x000fe20008000000 */
[----:B------:R-:W-:Y:S02]  /*69e0*/  UIMAD.WIDE.U32 UR8, UR4, UR40, URZ ;  /* 0x00000028040872a5 */ /* 0x000fe4000f8e00ff */
[----:B------:R-:W-:Y:S03]  /*69f0*/  USHF.R.U32.HI UR6, URZ, UR12, UR5 ;  /* 0x0000000cff067299 */ /* 0x000fe60008011605 */
[----:B------:R-:W-:Y:S01]  /*6a00*/  UMOV UR5, UR11 ;  /* 0x0000000b00057c82 */ /* 0x000fe20008000000 */
[----:B------:R-:W-:Y:S02]  /*6a10*/  UIMAD.WIDE.U32 UR10, UR7, UR40, URZ ;  /* 0x00000028070a72a5 */ /* 0x000fe4000f8e00ff */
[----:B------:R-:W-:Y:S02]  /*6a20*/  USHF.R.U32.HI UR12, URZ, UR57, UR5 ;  /* 0x00000039ff0c7299 */ /* 0x000fe40008011605 */
[----:B------:R-:W-:Y:S01]  /*6a30*/  USEL UR6, UR36, UR6, !UP0 ;  /* 0x0000000624067287 */ /* 0x000fe2000c000000 */
[----:B------:R-:W-:Y:S02]  /*6a40*/  UMOV UR5, UR9 ;  /* 0x0000000900057c82 */ /* 0x000fe40008000000 */
[----:B------:R-:W-:Y:S01]  /*6a50*/  UMOV UR10, UR11 ;  /* 0x0000000b000a7c82 */ /* 0x000fe20008000000 */
[----:B------:R-:W-:Y:S02]  /*6a60*/  @UP2 USHF.R.U32.HI UR4, URZ, UR41, UR5 ;  /* 0x00000029ff042299 */ /* 0x000fe40008011605 */
[----:B------:R-:W-:Y:S02]  /*6a70*/  @UP2 USHF.R.U32.HI UR7, URZ, UR41, UR10 ;  /* 0x00000029ff072299 */ /* 0x000fe4000801160a */
[----:B------:R-:W-:Y:S02]  /*6a80*/  UIMAD UR4, UR39, UR4, URZ ;  /* 0x00000004270472a4 */ /* 0x000fe4000f8e02ff */
[----:B------:R-:W-:Y:S02]  /*6a90*/  UIMAD.WIDE.U32 UR10, UR6, UR40, URZ ;  /* 0x00000028060a72a5 */ /* 0x000fe4000f8e00ff */
[----:B------:R-:W-:Y:S02]  /*6aa0*/  USEL UR5, UR37, UR12, !UP1 ;  /* 0x0000000c25057287 */ /* 0x000fe4000c800000 */
[----:B------:R-:W-:Y:S02]  /*6ab0*/  UIMAD UR8, UR39, UR7, URZ ;  /* 0x00000007270872a4 */ /* 0x000fe4000f8e02ff */
[----:B------:R-:W-:Y:S03]  /*6ac0*/  UISETP.GE.AND UP0, UPT, UR6, UR4, UPT ;  /* 0x000000040600728c */ /* 0x000fe6000bf06270 */
[----:B------:R-:W-:Y:S01]  /*6ad0*/  UMOV UR4, UR11 ;  /* 0x0000000b00047c82 */ /* 0x000fe20008000000 */
[----:B------:R-:W-:Y:S02]  /*6ae0*/  UISETP.GE.OR UP0, UPT, UR5, UR8, UP0 ;  /* 0x000000080500728c */ /* 0x000fe40008706670 */
[----:B------:R-:W-:Y:S02]  /*6af0*/  USHF.R.U32.HI UR4, URZ, UR41, UR4 ;  /* 0x00000029ff047299 */ /* 0x000fe40008011604 */
[----:B------:R-:W-:Y:S02]  /*6b00*/  UIMAD.WIDE.U32 UR8, UR5, UR40, URZ ;  /* 0x00000028050872a5 */ /* 0x000fe4000f8e00ff */
[----:B------:R-:W-:Y:S02]  /*6b10*/  USEL UR11, UR6, UR4, !UP2 ;  /* 0x00000004060b7287 */ /* 0x000fe4000d000000 */
[----:B------:R-:W-:Y:S02]  /*6b20*/  UIADD3 UR8, UPT, UPT, -UR5, URZ, URZ ;  /* 0x000000ff05087290 */ /* 0x000fe4000fffe1ff */
[----:B------:R-:W-:Y:S01]  /*6b30*/  UIADD3 UR10, UPT, UPT, -UR11, URZ, URZ ;  /* 0x000000ff0b0a7290 */ /* 0x000fe2000fffe1ff */
[----:B------:R-:W-:Y:S01]  /*6b40*/  @!UP0 UMOV UR4, UR9 ;  /* 0x0000000900048c82 */ /* 0x000fe20008000000 */
[----:B------:R-:W-:Y:S02]  /*6b50*/  UIADD3 UR9, UPT, UPT, -UR6, URZ, URZ ;  /* 0x000000ff06097290 */ /* 0x000fe4000fffe1ff */
[----:B------:R-:W-:Y:S02]  /*6b60*/  @!UP0 USHF.R.U32.HI UR4, URZ, UR41, UR4 ;  /* 0x00000029ff048299 */ /* 0x000fe40008011604 */
[----:B------:R-:W-:Y:S02]  /*6b70*/  UIMAD UR10, UR39, UR10, UR6 ;  /* 0x0000000a270a72a4 */ /* 0x000fe4000f8e0206 */
[----:B------:R-:W-:Y:S04]  /*6b80*/  @!UP0 USEL UR4, UR5, UR4, !UP2 ;  /* 0x0000000405048287 */ /* 0x000fe8000d000000 */
[----:B------:R-:W-:Y:S02]  /*6b90*/  @!UP0 UIMAD UR10, UR7, UR10, UR4 ;  /* 0x0000000a070a82a4 */ /* 0x000fe4000f8e0204 */
[----:B------:R-:W-:Y:S02]  /*6ba0*/  @!UP0 UIADD3 UR11, UPT, UPT, UR11, -UR4, URZ ;  /* 0x800000040b0b8290 */ /* 0x000fe4000fffe0ff */
[----:B------:R-:W-:Y:S02]  /*6bb0*/  UIMAD UR7, UR42, UR8, UR37 ;  /* 0x000000082a0772a4 */ /* 0x000fe4000f8e0225 */
[----:B------:R-:W-:Y:S02]  /*6bc0*/  @!UP0 UIMAD UR6, UR11, UR39, UR5 ;  /* 0x000000270b0682a4 */ /* 0x000fe4000f8e0205 */
[----:B------:R-:W-:Y:S01]  /*6bd0*/  UIMAD UR4, UR58, UR9, UR36 ;  /* 0x000000093a0472a4 */ /* 0x000fe2000f8e0224 */
[----:B------:R-:W-:Y:S02]  /*6be0*/  @!UP0 UMOV UR5, UR10 ;  /* 0x0000000a00058c82 */ /* 0x000fe40008000000 */
[----:B------:R-:W-:Y:S02]  /*6bf0*/  UIMAD UR37, UR5, UR42, UR7 ;  /* 0x0000002a052572a4 */ /* 0x000fe4000f8e0207 */
[----:B------:R-:W-:Y:S11]  /*6c00*/  UIMAD UR36, UR6, UR58, UR4 ;  /* 0x0000003a062472a4 */ /* 0x000ff6000f8e0204 */
[----:B------:R-:W-:Y:S01]  /*6c10*/  @!UPT UIADD3 URZ, UPT, UPT, URZ, URZ, URZ ;  /* 0x000000fffffff290 */ /* 0x000fe2000fffe0ff */
.L_x_103:
[----:B------:R-:W-:Y:S01]  /*6c20*/  UISETP.NE.AND UP0, UPT, UR38, 0x1, UPT ;  /* 0x000000012600788c */ /* 0x000fe2000bf05270 */
[----:B------:R-:W-:Y:S01]  /*6c30*/  R2UR UR11, R74 ;  /* 0x000000004a0b72ca */ /* 0x000fe200000e0000 */
[----:B------:R-:W-:Y:S01]  /*6c40*/  USHF.L.U32 UR46, UR20, 0x6, URZ ;  /* 0x00000006142e7899 */ /* 0x000fe200080006ff */
[----:B------:R-:W-:Y:S01]  /*6c50*/  IADD3 R66, PT, PT, R66, 0x1, RZ ;  /* 0x0000000142427810 */ /* 0x000fe20007ffe0ff */
[----:B------:R-:W-:Y:S07]  /*6c60*/  USHF.L.U32 UR45, UR21, 0x6, URZ ;  /* 0x00000006152d7899 */ /* 0x000fee00080006ff */
[----:B------:R-:W2:Y:S01]  /*6c70*/  @!UP0 LDCU.128 UR12, c[0x0][0xb10] ;  /* 0x00016200ff0c87ac */ /* 0x000ea20008000c00 */
[----:B------:R-:W4:Y:S01]  /*6c80*/  @!UP0 LDCU UR5, c[0x0][0xb0c] ;  /* 0x00016180ff0587ac */ /* 0x000f220008000800 */
[----:B------:R-:W3:Y:S01]  /*6c90*/  @!UP0 LDCU UR10, c[0x0][0xb20] ;  /* 0x00016400ff0a87ac */ /* 0x000ee20008000800 */
[----:B--2---:R-:W-:Y:S02]  /*6ca0*/  UIMAD.WIDE.U32 UR8, UR37, UR12, URZ ;  /* 0x0000000c250872a5 */ /* 0x004fe4000f8e00ff */
[----:B------:R-:W-:Y:S02]  /*6cb0*/  UIMAD.WIDE.U32 UR6, UR36, UR15, URZ ;  /* 0x0000000f240672a5 */ /* 0x000fe4000f8e00ff */
[----:B------:R-:W-:Y:S03]  /*6cc0*/  @!UP0 UISETP.NE.AND UP1, UPT, UR14, 0x1, UPT ;  /* 0x000000010e00888c */ /* 0x000fe6000bf25270 */
[----:B------:R-:W-:Y:S01]  /*6cd0*/  @!UP0 UMOV UR4, UR9 ;  /* 0x0000000900048c82 */ /* 0x000fe20008000000 */
[----:B----4-:R-:W-:Y:S02]  /*6ce0*/  @!UP0 UISETP.NE.AND UP2, UPT, UR5, 0x1, UPT ;  /* 0x000000010500888c */ /* 0x010fe4000bf45270 */
[----:B------:R-:W-:Y:S01]  /*6cf0*/  @!UP0 USHF.R.U32.HI UR4, URZ, UR13, UR4 ;  /* 0x0000000dff048299 */ /* 0x000fe20008011604 */
[----:B------:R-:W-:Y:S02]  /*6d00*/  @!UP0 UMOV UR6, UR7 ;  /* 0x0000000700068c82 */ /* 0x000fe40008000000 */
[----:B---3--:R-:W-:Y:S02]  /*6d10*/  @!UP0 USHF.R.U32.HI UR6, URZ, UR10, UR6 ;  /* 0x0000000aff068299 */ /* 0x008fe40008011606 */
[----:B------:R-:W-:Y:S02]  /*6d20*/  @!UP0 USEL UR7, UR37, UR4, !UP2 ;  /* 0x0000000425078287 */ /* 0x000fe4000d000000 */
[----:B------:R-:W-:Y:S04]  /*6d30*/  @!UP0 USEL UR6, UR36, UR6, !UP1 ;  /* 0x0000000624068287 */ /* 0x000fe8000c800000 */
[----:B------:R-:W-:Y:S02]  /*6d40*/  @!UP0 UIADD3 UR4, UPT, UPT, -UR7, UR6, URZ ;  /* 0x0000000607048290 */ /* 0x000fe4000fffe1ff */
[----:B------:R-:W-:Y:S02]  /*6d50*/  @!UP0 UIADD3 UR6, UPT, UPT, UR7, -UR6, URZ ;  /* 0x8000000607068290 */ /* 0x000fe4000fffe0ff */
[----:B------:R-:W-:Y:S02]  /*6d60*/  @!UP0 UIMAD UR37, UR4, UR5, UR37 ;  /* 0x00000005042582a4 */ /* 0x000fe4000f8e0225 */
[----:B------:R-:W-:Y:S02]  /*6d70*/  @!UP0 UIMAD UR36, UR6, UR14, UR36 ;  /* 0x0000000e062482a4 */ /* 0x000fe4000f8e0224 */
[----:B------:R-:W-:Y:S09]  /*6d80*/  ULOP3.LUT UP0, URZ, UR11, 0x1b0, URZ, 0xc0, !UPT ;  /* 0x000001b00bff7892 */ /* 0x000ff2000f80c0ff */
[----:B------:R-:W-:Y:S05]  /*6d90*/  BRA.U !UP0, `(.L_x_104) ;  /* 0x00000001087c7547 */ /* 0x000fea000b800000 */
[----:B------:R-:W2:Y:S01]  /*6da0*/  LDCU.64 UR8, c[0x4][0x80] ;  /* 0x01001000ff0877ac */ /* 0x000ea20008000a00 */
[----:B------:R-:W-:Y:S01]  /*6db0*/  MOV R2, 0x0 ;  /* 0x0000000000027802 */ /* 0x000fe20000000f00 */
[----:B------:R-:W-:Y:S02]  /*6dc0*/  HFMA2 R12, -RZ, RZ, 0, 5.9604644775390625e-08 ;  /* 0x00000001ff0c7431 */ /* 0x000fe400000001ff */
[----:B------:R-:W-:Y:S01]  /*6dd0*/  IMAD.MOV.U32 R8, RZ, RZ, 0x70 ;  /* 0x00000070ff087424 */ /* 0x000fe200078e00ff */
[----:B------:R3:W4:Y:S01]  /*6de0*/  LDC.64 R14, c[0x4][R2] ;  /* 0x01000000020e7b82 */ /* 0x0007220000000a00 */
[----:B------:R-:W1:Y:S01]  /*6df0*/  LDCU.64 UR6, c[0x4][0x88] ;  /* 0x01001100ff0677ac */ /* 0x000e620008000a00 */
[----:B------:R-:W-:Y:S01]  /*6e00*/  IMAD.MOV.U32 R13, RZ, RZ, RZ ;  /* 0x000000ffff0d7224 */ /* 0x000fe200078e00ff */
[----:B------:R-:W1:Y:S01]  /*6e10*/  LDCU.64 UR4, c[0x4][0x8] ;  /* 0x01000100ff0477ac */ /* 0x000e620008000a00 */
[----:B--2---:R-:W-:Y:S01]  /*6e20*/  MOV R5, UR9 ;  /* 0x0000000900057c02 */ /* 0x004fe20008000f00 */
[----:B------:R-:W-:Y:S01]  /*6e30*/  IMAD.U32 R4, RZ, RZ, UR8 ;  /* 0x00000008ff047e24 */ /* 0x000fe2000f8e00ff */
[----:B-1----:R-:W-:Y:S01]  /*6e40*/  MOV R7, UR7 ;  /* 0x0000000700077c02 */ /* 0x002fe20008000f00 */
[----:B------:R-:W-:Y:S01]  /*6e50*/  IMAD.U32 R6, RZ, RZ, UR6 ;  /* 0x00000006ff067e24 */ /* 0x000fe2000f8e00ff */
[----:B------:R-:W-:Y:S01]  /*6e60*/  MOV R11, UR5 ;  /* 0x00000005000b7c02 */ /* 0x000fe20008000f00 */
[----:B------:R-:W-:Y:S02]  /*6e70*/  IMAD.U32 R10, RZ, RZ, UR4 ;  /* 0x00000004ff0a7e24 */ /* 0x000fe4000f8e00ff */
[----:B------:R-:W-:Y:S07]  /*6e80*/  LEPC R20, `(.L_x_105) ;  /* 0x000000001014794e */ /* 0x000fee0000000000 */
[----:B---345:R-:W-:Y:S05]  /*6e90*/  CALL.ABS.NOINC R14 ;  /* 0x000000000e007343 */ /* 0x038fea0003c00000 */
.L_x_105:
[----:B------:R-:W1:Y:S01]  /*6ea0*/  LDCU.64 UR8, c[0x4][0x80] ;  /* 0x01001000ff0877ac */ /* 0x000e620008000a00 */
[----:B------:R-:W2:Y:S01]  /*6eb0*/  LDC.64 R2, c[0x4][R2] ;  /* 0x0100000002027b82 */ /* 0x000ea20000000a00 */
[----:B------:R-:W-:Y:S02]  /*6ec0*/  HFMA2 R12, -RZ, RZ, 0, 5.9604644775390625e-08 ;  /* 0x00000001ff0c7431 */ /* 0x000fe400000001ff */
[----:B------:R-:W-:Y:S02]  /*6ed0*/  IMAD.MOV.U32 R8, RZ, RZ, 0x70 ;  /* 0x00000070ff087424 */ /* 0x000fe400078e00ff */
[----:B------:R-:W-:Y:S01]  /*6ee0*/  IMAD.MOV.U32 R13, RZ, RZ, RZ ;  /* 0x000000ffff0d7224 */ /* 0x000fe200078e00ff */
[----:B------:R-:W3:Y:S01]  /*6ef0*/  LDCU.64 UR6, c[0x4][0x88] ;  /* 0x01001100ff0677ac */ /* 0x000ee20008000a00 */
[----:B------:R-:W4:Y:S01]  /*6f00*/  LDCU.64 UR4, c[0x4][0x8] ;  /* 0x01000100ff0477ac */ /* 0x000f220008000a00 */
[----:B-1----:R-:W-:Y:S02]  /*6f10*/  MOV R4, UR8 ;  /* 0x0000000800047c02 */ /* 0x002fe40008000f00 */
[----:B------:R-:W-:Y:S02]  /*6f20*/  MOV R5, UR9 ;  /* 0x0000000900057c02 */ /* 0x000fe40008000f00 */
[----:B---3--:R-:W-:Y:S01]  /*6f30*/  MOV R7, UR7 ;  /* 0x0000000700077c02 */ /* 0x008fe20008000f00 */
[----:B------:R-:W-:Y:S01]  /*6f40*/  IMAD.U32 R6, RZ, RZ, UR6 ;  /* 0x00000006ff067e24 */ /* 0x000fe2000f8e00ff */
[----:B----4-:R-:W-:Y:S01]  /*6f50*/  MOV R11, UR5 ;  /* 0x00000005000b7c02 */ /* 0x010fe20008000f00 */
[----:B------:R-:W-:Y:S02]  /*6f60*/  IMAD.U32 R10, RZ, RZ, UR4 ;  /* 0x00000004ff0a7e24 */ /* 0x000fe4000f8e00ff */
[----:B------:R-:W-:Y:S07]  /*6f70*/  LEPC R20, `(.L_x_104) ;  /* 0x000000001014794e */ /* 0x000fee0000000000 */
[----:B--2---:R-:W-:Y:S05]  /*6f80*/  CALL.ABS.NOINC R2 ;  /* 0x0000000002007343 */ /* 0x004fea0003c00000 */
.L_x_104:
[----:B------:R-:W-:Y:S02]  /*6f90*/  ISETP.NE.U32.AND P0, PT, RZ, UR54, PT ;  /* 0x00000036ff007c0c */ /* 0x000fe4000bf05070 */
[C---:B------:R-:W-:Y:S02]  /*6fa0*/  ISETP.NE.U32.AND P1, PT, R58.reuse, RZ, PT ;  /* 0x000000ff3a00720c */ /* 0x040fe40003f25070 */
[----:B------:R-:W-:Y:S02]  /*6fb0*/  ISETP.NE.U32.AND P4, PT, R58, RZ, PT ;  /* 0x000000ff3a00720c */ /* 0x000fe40003f85070 */
[----:B------:R-:W-:Y:S02]  /*6fc0*/  ISETP.NE.AND.EX P0, PT, RZ, UR55, PT, P0 ;  /* 0x00000037ff007c0c */ /* 0x000fe4000bf05300 */
[C---:B------:R-:W-:Y:S02]  /*6fd0*/  ISETP.NE.AND.EX P1, PT, R59.reuse, RZ, PT, P1 ;  /* 0x000000ff3b00720c */ /* 0x040fe40003f25310 */
[----:B------:R-:W-:Y:S02]  /*6fe0*/  ISETP.NE.AND.EX P4, PT, R59, RZ, P0, P4 ;  /* 0x000000ff3b00720c */ /* 0x000fe40000785340 */
[----:B------:R-:W-:Y:S02]  /*6ff0*/  ISETP.NE.U32.AND P5, PT, R54, RZ, PT ;  /* 0x000000ff3600720c */ /* 0x000fe40003fa5070 */
[----:B------:R-:W-:Y:S02]  /*7000*/  ISETP.NE.U32.AND P3, PT, RZ, UR54, PT ;  /* 0x00000036ff007c0c */ /* 0x000fe4000bf65070 */
[----:B------:R-:W-:Y:S02]  /*7010*/  PLOP3.LUT P2, PT, PT, PT, PT, 0x8, 0x80 ;  /* 0x000000000080781c */ /* 0x000fe40003f4e170 */
[----:B------:R-:W-:Y:S02]  /*7020*/  ISETP.NE.AND.EX P5, PT, R55, RZ, PT, P5 ;  /* 0x000000ff3700720c */ /* 0x000fe40003fa5350 */
[----:B------:R-:W-:Y:S03]  /*7030*/  ISETP.NE.AND.EX P3, PT, RZ, UR55, PT, P3 ;  /* 0x00000037ff007c0c */ /* 0x000fe6000bf65330 */
[----:B------:R-:W-:Y:S01]  /*7040*/  @!P4 PLOP3.LUT P2, PT, P1, PT, PT, 0x80, 0x8 ;  /* 0x000000000008c81c */ /* 0x000fe20000f4f070 */
[----:B------:R-:W-:Y:S01]  /*7050*/  @!UPT UIADD3 URZ, UPT, UPT, URZ, URZ, URZ ;  /* 0x000000fffffff290 */ /* 0x000fe2000fffe0ff */
[----:B------:R-:W-:Y:S11]  /*7060*/  @!P1 BRA `(.L_x_106) ;  /* 0x0000000000309947 */ /* 0x000ff60003800000 */
[----:B------:R-:W-:Y:S01]  /*7070*/  ISETP.NE.U32.AND P0, PT, R56, RZ, PT ;  /* 0x000000ff3800720c */ /* 0x000fe20003f05070 */
[----:B------:R-:W2:Y:S01]  /*7080*/  LDCU.64 UR4, c[0x0][0x358] ;  /* 0x00006b00ff0477ac */ /* 0x000ea20008000a00 */
[----:B------:R-:W-:Y:S02]  /*7090*/  IMAD.MOV.U32 R60, RZ, RZ, 0x1 ;  /* 0x00000001ff3c7424 */ /* 0x000fe400078e00ff */
[----:B------:R-:W-:Y:S11]  /*70a0*/  ISETP.NE.AND.EX P0, PT, R57, RZ, PT, P0 ;  /* 0x000000ff3900720c */ /* 0x000ff60003f05300 */
[----:B------:R-:W-:Y:S02]  /*70b0*/  @!UPT UIADD3 URZ, UPT, UPT, URZ, URZ, URZ ;  /* 0x000000fffffff290 */ /* 0x000fe4000fffe0ff */
[----:B------:R-:W3:Y:S01]  /*70c0*/  @P0 LDC.64 R2, c[0x0][0x888] ;  /* 0x00022200ff020b82 */ /* 0x000ee20000000a00 */
[----:B-1----:R-:W-:Y:S04]  /*70d0*/  @P0 IMAD R0, R58, UR60, RZ ;  /* 0x0000003c3a000c24 */ /* 0x002fe8000f8e02ff */
[----:B---3--:R-:W-:Y:S04]  /*70e0*/  @P0 IMAD.WIDE R2, R0, 0x4, R2 ;  /* 0x0000000400020825 */ /* 0x008fe800078e0202 */
[----:B------:R-:W-:Y:S01]  /*70f0*/  HFMA2 R0, -RZ, RZ, 0, 5.9604644775390625e-08 ;  /* 0x00000001ff007431 */ /* 0x000fe200000001ff */
[----:B--2--5:R2:W5:Y:S04]  /*7100*/  @P0 LDG.E R27, desc[UR4][R2.64] ;  /* 0x00000004021b0981 */ /* 0x024568000c1e1900 */
[----:B------:R-:W-:Y:S01]  /*7110*/  @!P0 PRMT R60, R0, 0x7610, R60 ;  /* 0x00007610003c8816 */ /* 0x000fe2000000003c */
[----:B--2---:R-:W3:Y:S06]  /*7120*/  @!P0 LDC R27, c[0x0][0x880] ;  /* 0x00022000ff1b8b82 */ /* 0x004eec0000000800 */
.L_x_106:
[----:B------:R-:W-:Y:S05]  /*7130*/  @!P5 BRA `(.L_x_107) ;  /* 0x000000000024d947 */ /* 0x000fea0003800000 */
[----:B------:R-:W-:Y:S01]  /*7140*/  ISETP.NE.U32.AND P0, PT, R52, RZ, PT ;  /* 0x000000ff3400720c */ /* 0x000fe20003f05070 */
[----:B------:R-:W2:Y:S03]  /*7150*/  LDCU.64 UR4, c[0x0][0x358] ;  /* 0x00006b00ff0477ac */ /* 0x000ea60008000a00 */
[----:B------:R-:W-:Y:S11]  /*7160*/  ISETP.NE.AND.EX P0, PT, R53, RZ, PT, P0 ;  /* 0x000000ff3500720c */ /* 0x000ff60003f05300 */
[----:B------:R-:W-:Y:S02]  /*7170*/  @!UPT UIADD3 URZ, UPT, UPT, URZ, URZ, URZ ;  /* 0x000000fffffff290 */ /* 0x000fe4000fffe0ff */
[----:B------:R-:W4:Y:S01]  /*7180*/  @P0 LDC.64 R2, c[0x0][0x8a8] ;  /* 0x00022a00ff020b82 */ /* 0x000f220000000a00 */
[----:B-1----:R-:W-:Y:S04]  /*7190*/  @P0 IMAD R0, R54, UR60, RZ ;  /* 0x0000003c36000c24 */ /* 0x002fe8000f8e02ff */
[----:B----4-:R-:W-:Y:S05]  /*71a0*/  @P0 IMAD.WIDE R2, R0, 0x4, R2 ;  /* 0x0000000400020825 */ /* 0x010fea00078e0202 */
[----:B--2--5:R2:W5:Y:S02]  /*71b0*/  @P0 LDG.E R24, desc[UR4][R2.64] ;  /* 0x0000000402180981 */ /* 0x024564000c1e1900 */
[----:B--2---:R-:W4:Y:S02]  /*71c0*/  @!P0 LDC R24, c[0x0][0x8a0] ;  /* 0x00022800ff188b82 */ /* 0x004f240000000800 */
.L_x_107:
[----:B---3-5:R-:W-:Y:S01]  /*71d0*/  FSETP.NEU.AND P0, PT, R27, RZ, PT ;  /* 0x000000ff1b00720b */ /* 0x028fe20003f0d000 */
[----:B------:R-:W-:Y:S01]  /*71e0*/  ULOP3.LUT UR4, UR52, 0x1, URZ, 0x3c, !UPT ;  /* 0x0000000134047892 */ /* 0x000fe2000f8e3cff */
[----:B------:R-:W-:Y:S01]  /*71f0*/  SEL R5, RZ, 0xffffffff, P3 ;  /* 0xffffffffff057807 */ /* 0x000fe20001800000 */
[----:B------:R-:W-:Y:S01]  /*7200*/  IMAD.U32 R79, RZ, RZ, UR48 ;  /* 0x00000030ff4f7e24 */ /* 0x000fe2000f8e00ff */
[----:B------:R-:W-:Y:S01]  /*7210*/  @!P4 LOP3.LUT P3, RZ, R60, 0xff, RZ, 0xc0, !PT ;  /* 0x000000ff3cffc812 */ /* 0x000fe2000786c0ff */
[----:B------:R-:W-:Y:S01]  /*7220*/  IMAD.SHL.U32 R78, R68, 0x10, RZ ;  /* 0x00000010444e7824 */ /* 0x000fe200078e00ff */
[----:B------:R-:W-:Y:S01]  /*7230*/  @!P4 SEL R2, RZ, 0xffffffff, P0 ;  /* 0xffffffffff02c807 */ /* 0x000fe20000000000 */
[----:B------:R-:W-:Y:S01]  /*7240*/  IMAD.U32 R83, RZ, RZ, UR4 ;  /* 0x00000004ff537e24 */ /* 0x000fe2000f8e00ff */
[----:B------:R-:W-:Y:S01]  /*7250*/  LEA R76, R22, UR49, 0x3 ;  /* 0x00000031164c7c11 */ /* 0x000fe2000f8e18ff */
[----:B------:R-:W-:Y:S01]  /*7260*/  IMAD.SHL.U32 R79, R79, 0x2000, RZ ;  /* 0x000020004f4f7824 */ /* 0x000fe200078e00ff */
[----:B------:R-:W-:Y:S01]  /*7270*/  @P2 SEL R2, R5, R2, !P3 ;  /* 0x0000000205022207 */ /* 0x000fe20005800000 */
[----:B------:R-:W-:Y:S01]  /*7280*/  IMAD.SHL.U32 R77, R67, 0x10, RZ ;  /* 0x00000010434d7824 */ /* 0x000fe200078e00ff */
[----:B------:R-:W-:Y:S01]  /*7290*/  SHF.L.U32 R3, R70, 0x1f, RZ ;  /* 0x0000001f46037819 */ /* 0x000fe200000006ff */
[----:B------:R-:W-:Y:S01]  /*72a0*/  IMAD.IADD R35, R72, 0x1, R79 ;  /* 0x0000000148237824 */ /* 0x000fe200078e024f */
[----:B------:R-:W-:Y:S01]  /*72b0*/  @!P4 LOP3.LUT R2, R2, 0x1, RZ, 0xc0, !PT ;  /* 0x000000010202c812 */ /* 0x000fe200078ec0ff */
[----:B------:R-:W-:Y:S01]  /*72c0*/  BSSY B1, `(.L_x_108) ;  /* 0x0000038000017945 */ /* 0x000fe20003800000 */
[----:B------:R-:W-:Y:S01]  /*72d0*/  IMAD.MOV.U32 R82, RZ, RZ, 0x1 ;  /* 0x00000001ff527424 */ /* 0x000fe200078e00ff */
[----:B------:R-:W-:Y:S02]  /*72e0*/  CS2R R38, SRZ ;  /* 0x0000000000267805 */ /* 0x000fe4000001ff00 */
[----:B------:R-:W-:Y:S01]  /*72f0*/  ISETP.NE.U32.OR P5, PT, R2, 0x1, P4 ;  /* 0x000000010200780c */ /* 0x000fe200027a5470 */
[----:B------:R-:W-:Y:S01]  /*7300*/  IMAD.U32 R2, RZ, RZ, UR48 ;  /* 0x00000030ff027e24 */ /* 0x000fe2000f8e00ff */
[----:B------:R-:W-:Y:S01]  /*7310*/  LOP3.LUT P4, R65, R60, 0xff, RZ, 0xc0, !PT ;  /* 0x000000ff3c417812 */ /* 0x000fe2000788c0ff */
[----:B------:R-:W-:Y:S01]  /*7320*/  IMAD.IADD R80, R35, 0x1, R78 ;  /* 0x0000000123507824 */ /* 0x000fe200078e024e */
[----:B------:R-:W-:Y:S01]  /*7330*/  P2R R75, PR, RZ, 0x20 ;  /* 0x00000020ff4b7803 */ /* 0x000fe20000000000 */
[----:B------:R-:W-:Y:S01]  /*7340*/  IMAD R25, R22, 0x20, R23 ;  /* 0x0000002016197824 */ /* 0x000fe200078e0217 */
[----:B-1----:R-:W-:Y:S01]  /*7350*/  LEA R0, R2, UR49, 0x3 ;  /* 0x0000003102007c11 */ /* 0x002fe2000f8e18ff */
[----:B------:R-:W-:Y:S01]  /*7360*/  IMAD.U32 R81, RZ, RZ, UR48 ;  /* 0x00000030ff517e24 */ /* 0x000fe2000f8e00ff */
[----:B------:R-:W-:Y:S02]  /*7370*/  SEL R2, RZ, 0xffffffff, P0 ;  /* 0xffffffffff027807 */ /* 0x000fe40000000000 */
[----:B------:R-:W-:Y:S02]  /*7380*/  CS2R R36, SRZ ;  /* 0x0000000000247805 */ /* 0x000fe4000001ff00 */
[----:B------:R-:W-:Y:S02]  /*7390*/  CS2R R42, SRZ ;  /* 0x00000000002a7805 */ /* 0x000fe4000001ff00 */
[----:B------:R-:W-:Y:S02]  /*73a0*/  CS2R R40, SRZ ;  /* 0x0000000000287805 */ /* 0x000fe4000001ff00 */
[----:B------:R-:W-:Y:S02]  /*73b0*/  @P1 SEL R2, R5, R2, !P4 ;  /* 0x0000000205021207 */ /* 0x000fe40006000000 */
[----:B------:R-:W-:Y:S02]  /*73c0*/  CS2R R46, SRZ ;  /* 0x00000000002e7805 */ /* 0x000fe4000001ff00 */
[----:B------:R-:W-:Y:S02]  /*73d0*/  @P5 SHF.L.U32 R7, R83, 0x1f, RZ ;  /* 0x0000001f53075819 */ /* 0x000fe400000006ff */
[----:B------:R-:W-:Y:S02]  /*73e0*/  CS2R R44, SRZ ;  /* 0x00000000002c7805 */ /* 0x000fe4000001ff00 */
[----:B------:R-:W-:Y:S02]  /*73f0*/  LOP3.LUT R2, R2, 0x1, RZ, 0xc0, !PT ;  /* 0x0000000102027812 */ /* 0x000fe400078ec0ff */
[----:B------:R-:W-:Y:S01]  /*7400*/  CS2R R50, SRZ ;  /* 0x0000000000327805 */ /* 0x000fe2000001ff00 */
[----:B------:R-:W1:Y:S01]  /*7410*/  @P5 SYNCS.PHASECHK.TRANS64.TRYWAIT P3, [R0+URZ+0x40], R7 ;  /* 0x00004007000055a7 */ /* 0x000e6200080611ff */
[----:B------:R-:W-:Y:S02]  /*7420*/  CS2R R48, SRZ ;  /* 0x0000000000307805 */ /* 0x000fe4000001ff00 */
[----:B------:R-:W-:Y:S01]  /*7430*/  ISETP.NE.U32.AND P0, PT, R2, 0x1, PT ;  /* 0x000000010200780c */ /* 0x000fe20003f05070 */
[----:B------:R-:W-:Y:S02]  /*7440*/  IMAD.IADD R34, R35, 0x1, R77 ;  /* 0x0000000123227824 */ /* 0x000fe400078e024d */
[----:B------:R-:W-:Y:S01]  /*7450*/  IMAD.IADD R32, R71, 0x1, R80 ;  /* 0x0000000147207824 */ /* 0x000fe200078e0250 */
[----:B------:R-:W-:Y:S01]  /*7460*/  P2R R84, PR, RZ, 0x1 ;  /* 0x00000001ff547803 */ /* 0x000fe20000000000 */
[----:B------:R2:W3:Y:S01]  /*7470*/  SYNCS.PHASECHK.TRANS64.TRYWAIT P2, [R76+URZ+0xa0], R3 ;  /* 0x0000a0034c0075a7 */ /* 0x0004e200080411ff */
[----:B-1----:R-:W-:Y:S01]  /*7480*/  @P5 SEL R82, RZ, 0x1, !P3 ;  /* 0x00000001ff525807 */ /* 0x002fe20005800000 */
[----:B--2---:R-:W-:Y:S06]  /*7490*/  @!P5 BRA `(.L_x_109) ;  /* 0x000000000068d947 */ /* 0x004fec0003800000 */
[----:B------:R-:W-:Y:S01]  /*74a0*/  ISETP.NE.AND P0, PT, R82, RZ, PT ;  /* 0x000000ff5200720c */ /* 0x000fe20003f05270 */
[----:B------:R-:W-:Y:S01]  /*74b0*/  BSSY B0, `(.L_x_110) ;  /* 0x000000d000007945 */ /* 0x000fe20003800000 */
[----:B------:R-:W-:Y:S02]  /*74c0*/  CS2R R50, SRZ ;  /* 0x0000000000327805 */ /* 0x000fe4000001ff00 */
[----:B------:R-:W-:Y:S02]  /*74d0*/  CS2R R48, SRZ ;  /* 0x0000000000307805 */ /* 0x000fe4000001ff00 */
[----:B------:R-:W-:Y:S02]  /*74e0*/  CS2R R46, SRZ ;  /* 0x00000000002e7805 */ /* 0x000fe4000001ff00 */
[----:B------:R-:W-:Y:S02]  /*74f0*/  CS2R R44, SRZ ;  /* 0x00000000002c7805 */ /* 0x000fe4000001ff00 */
[----:B------:R-:W-:Y:S02]  /*7500*/  CS2R R42, SRZ ;  /* 0x00000000002a7805 */ /* 0x000fe4000001ff00 */
[----:B------:R-:W-:Y:S02]  /*7510*/  CS2R R40, SRZ ;  /* 0x0000000000287805 */ /* 0x000fe4000001ff00 */
[----:B------:R-:W-:Y:S02]  /*7520*/  CS2R R38, SRZ ;  /* 0x0000000000267805 */ /* 0x000fe4000001ff00 */
[----:B------:R-:W-:Y:S01]  /*7530*/  CS2R R36, SRZ ;  /* 0x0000000000247805 */ /* 0x000fe2000001ff00 */
[----:B------:R-:W-:Y:S06]  /*7540*/  @P0 BRA `(.L_x_111) ;  /* 0x00000000000c0947 */ /* 0x000fec0003800000 */
[----:B------:R-:W-:Y:S04]  /*7550*/  SHF.L.U32 R5, R83, 0x1f, RZ ;  /* 0x0000001f53057819 */ /* 0x000fe800000006ff */
[----:B------:R-:W1:Y:S02]  /*7560*/  SYNCS.PHASECHK.TRANS64.TRYWAIT P0, [R0+URZ+0x40], R5 ;  /* 0x00004005000075a7 */ /* 0x000e6400080011ff */
[----:B-1----:R-:W-:Y:S05]  /*7570*/  @!P0 BRA `(.L_x_112) ;  /* 0x0000002000708947 */ /* 0x002fea0003800000 */
.L_x_111:
[----:B------:R-:W-:Y:S05]  /*7580*/  BSYNC B0 ;  /* 0x0000000000007941 */ /* 0x000fea0003800000 */
.L_x_110:
[----:B------:R-:W-:Y:S01]  /*7590*/  ISETP.NE.AND P0, PT, R84, RZ, PT ;  /* 0x000000ff5400720c */ /* 0x000fe20003f05270 */
[----:B------:R-:W-:Y:S04]  /*75a0*/  UIADD3 UR4, UPT, UPT, UR48, 0x1, URZ ;  /* 0x0000000130047890 */ /* 0x000fe8000fffe0ff */
[----:B------:R-:W-:Y:S04]  /*75b0*/  UISETP.NE.AND UP0, UPT, UR4, 0x3, UPT ;  /* 0x000000030400788c */ /* 0x000fe8000bf05270 */
[----:B------:R-:W-:Y:S02]  /*75c0*/  USEL UR5, URZ, 0x1, UP0 ;  /* 0x00000001ff057887 */ /* 0x000fe40008000000 */
[----:B------:R-:W-:Y:S02]  /*75d0*/  USEL UR4, UR4, URZ, UP0 ;  /* 0x000000ff04047287 */ /* 0x000fe40008000000 */
[----:B------:R2:W1:Y:S02]  /*75e0*/  @P0 LDS.128 R48, [R35] ;  /* 0x0000000023300984 */ /* 0x0004640000000c00 */
[----:B------:R-:W-:Y:S02]  /*75f0*/  LOP3.LUT R83, R83, UR5, RZ, 0x3c, !PT ;  /* 0x0000000553537c12 */ /* 0x000fe4000f8e3cff */
[----:B------:R2:W1:Y:S01]  /*7600*/  @P0 LDS.128 R44, [R80+0x10] ;  /* 0x00001000502c0984 */ /* 0x0004620000000c00 */
[----:B------:R-:W-:Y:S03]  /*7610*/  IMAD.U32 R81, RZ, RZ, UR4 ;  /* 0x00000004ff517e24 */ /* 0x000fe6000f8e00ff */
[----:B------:R2:W1:Y:S04]  /*7620*/  @P0 LDS.128 R40, [R34+0x20] ;  /* 0x0000200022280984 */ /* 0x0004680000000c00 */
[----:B------:R2:W1:Y:S02]  /*7630*/  @P0 LDS.128 R36, [R32+0x10] ;  /* 0x0000100020240984 */ /* 0x0004640000000c00 */
.L_x_109:
[----:B------:R-:W-:Y:S05]  /*7640*/  BSYNC B1 ;  /* 0x0000000000017941 */ /* 0x000fea0003800000 */
.L_x_108:
[----:B-1----:R-:W-:Y:S04]  /*7650*/  SHF.R.U32.HI R0, RZ, 0x15, R25 ;  /* 0x00000015ff007819 */ /* 0x002fe80000011619 */
[----:B------:R-:W-:Y:S01]  /*7660*/  LOP3.LUT P0, RZ, R0, 0x3, R61, 0x48, !PT ;  /* 0x0000000300ff7812 */ /* 0x000fe2000780483d */
[----:B------:R-:W-:Y:S01]  /*7670*/  @!UPT UIADD3 URZ, UPT, UPT, URZ, URZ, URZ ;  /* 0x000000fffffff290 */ /* 0x000fe2000fffe0ff */
[----:B---3--:R-:W-:Y:S11]  /*7680*/  @P2 BRA `(.L_x_113) ;  /* 0x0000000000082947 */ /* 0x008ff60003800000 */
[----:B------:R-:W1:Y:S02]  /*7690*/  SYNCS.PHASECHK.TRANS64.TRYWAIT P1, [R76+URZ+0xa0], R3 ;  /* 0x0000a0034c0075a7 */ /* 0x000e6400080211ff */
[----:B-1----:R-:W-:Y:S05]  /*76a0*/  @!P1 BRA `(.L_x_114) ;  /* 0x0000002000389947 */ /* 0x002fea0003800000 */
.L_x_113:
[----:B------:R-:W-:Y:S05]  /*76b0*/  @!P0 BRA `(.L_x_115) ;  /* 0x0000000000408947 */ /* 0x000fea0003800000 */
[----:B------:R-:W3:Y:S01]  /*76c0*/  LDCU.64 UR8, c[0x4][0x70] ;  /* 0x01000e00ff0877ac */ /* 0x000ee20008000a00 */
[----:B-1----:R-:W-:Y:S01]  /*76d0*/  MOV R3, 0x0 ;  /* 0x0000000000037802 */ /* 0x002fe20000000f00 */
[----:B------:R-:W-:Y:S02]  /*76e0*/  HFMA2 R12, -RZ, RZ, 0, 5.9604644775390625e-08 ;  /* 0x00000001ff0c7431 */ /* 0x000fe400000001ff */
[----:B------:R-:W-:Y:S02]  /*76f0*/  IMAD.MOV.U32 R8, RZ, RZ, 0x192 ;  /* 0x00000192ff087424 */ /* 0x000fe400078e00ff */
[----:B------:R-:W-:Y:S01]  /*7700*/  IMAD.MOV.U32 R13, RZ, RZ, RZ ;  /* 0x000000ffff0d7224 */ /* 0x000fe200078e00ff */
[----:B------:R-:W1:Y:S01]  /*7710*/  LDCU.64 UR6, c[0x4][0x78] ;  /* 0x01000f00ff0677ac */ /* 0x000e620008000a00 */
[----:B------:R-:W2:Y:S01]  /*7720*/  LDC.64 R2, c[0x4][R3] ;  /* 0x0100000003027b82 */ /* 0x000ea20000000a00 */
[----:B------:R-:W5:Y:S01]  /*7730*/  LDCU.64 UR4, c[0x4][0x10] ;  /* 0x01000200ff0477ac */ /* 0x000f620008000a00 */
[----:B---3--:R-:W-:Y:S01]  /*7740*/  MOV R5, UR9 ;  /* 0x0000000900057c02 */ /* 0x008fe20008000f00 */
[----:B------:R-:W-:Y:S01]  /*7750*/  IMAD.U32 R4, RZ, RZ, UR8 ;  /* 0x00000008ff047e24 */ /* 0x000fe2000f8e00ff */
[----:B-1----:R-:W-:Y:S01]  /*7760*/  MOV R7, UR7 ;  /* 0x0000000700077c02 */ /* 0x002fe20008000f00 */
[----:B------:R-:W-:Y:S01]  /*7770*/  IMAD.U32 R6, RZ, RZ, UR6 ;  /* 0x00000006ff067e24 */ /* 0x000fe2000f8e00ff */
[----:B-----5:R-:W-:Y:S01]  /*7780*/  MOV R11, UR5 ;  /* 0x00000005000b7c02 */ /* 0x020fe20008000f00 */
[----:B------:R-:W-:Y:S02]  /*7790*/  IMAD.U32 R10, RZ, RZ, UR4 ;  /* 0x00000004ff0a7e24 */ /* 0x000fe4000f8e00ff */
[----:B------:R-:W-:Y:S07]  /*77a0*/  LEPC R20, `(.L_x_115) ;  /* 0x000000001014794e */ /* 0x000fee0000000000 */
[----:B--2-4-:R-:W-:Y:S05]  /*77b0*/  CALL.ABS.NOINC R2 ;  /* 0x0000000002007343 */ /* 0x014fea0003c00000 */
.L_x_115:
[----:B------:R-:W-:Y:S01]  /*77c0*/  LOP3.LUT R20, R48, 0xffffe000, RZ, 0xc0, !PT ;  /* 0xffffe00030147812 */ /* 0x000fe200078ec0ff */
[----:B------:R-:W-:Y:S05]  /*77d0*/  WARPSYNC.ALL ;  /* 0x0000000000007948 */ /* 0x000fea0003800000 */
[----:B------:R-:W-:Y:S01]  /*77e0*/  R2UR UR4, R25 ;  /* 0x00000000190472ca */ /* 0x000fe200000e0000 */
[----:B------:R-:W-:Y:S01]  /*77f0*/  BSSY.RECONVERGENT B0, `(.L_x_116) ;  /* 0x000005c000007945 */ /* 0x000fe20003800200 */
[----:B------:R-:W-:Y:S02]  /*7800*/  LOP3.LUT R21, R49, 0xffffe000, RZ, 0xc0, !PT ;  /* 0xffffe00031157812 */ /* 0x000fe400078ec0ff */
[----:B------:R-:W-:Y:S02]  /*7810*/  LOP3.LUT R26, R50, 0xffffe000, RZ, 0xc0, !PT ;  /* 0xffffe000321a7812 */ /* 0x000fe400078ec0ff */
[----:B------:R-:W-:Y:S02]  /*7820*/  LOP3.LUT R33, R44, 0xffffe000, RZ, 0xc0, !PT ;  /* 0xffffe0002c217812 */ /* 0x000fe400078ec0ff */
[----:B------:R-:W-:Y:S05]  /*7830*/  ISETP.NE.AND P0, PT, R73, RZ, PT ;  /* 0x000000ff4900720c */ /* 0x000fea0003f05270 */
[----:B------:R-:W4:Y:S02]  /*7840*/  LDTM.x16 R4, tmem[UR4] ;  /* 0x00000004000479ee */ /* 0x000f240008240000 */
[C---:B----4-:R-:W-:Y:S01]  /*7850*/  FMUL R0, R24.reuse, R4 ;  /* 0x0000000418007220 */ /* 0x050fe20000400000 */
[C---:B------:R-:W-:Y:S01]  /*7860*/  FMUL R2, R24.reuse, R5 ;  /* 0x0000000518027220 */ /* 0x040fe20000400000 */
[C---:B-1----:R-:W-:Y:S01]  /*7870*/  FMUL R3, R24.reuse, R6 ;  /* 0x0000000618037220 */ /* 0x042fe20000400000 */
[----:B------:R-:W-:Y:S01]  /*7880*/  FMUL R7, R24, R7 ;  /* 0x0000000718077220 */ /* 0x000fe20000400000 */
[----:B------:R-:W-:Y:S01]  /*7890*/  FFMA R28, R27, R20, R0 ;  /* 0x000000141b1c7223 */ /* 0x000fe20000000000 */
[----:B------:R-:W-:Y:S01]  /*78a0*/  LOP3.LUT R20, R51, 0xffffe000, RZ, 0xc0, !PT ;  /* 0xffffe00033147812 */ /* 0x000fe200078ec0ff */
[C---:B------:R-:W-:Y:S01]  /*78b0*/  FFMA R29, R27.reuse, R21, R2 ;  /* 0x000000151b1d7223 */ /* 0x040fe20000000002 */
[----:B------:R-:W-:Y:S01]  /*78c0*/  LOP3.LUT R21, R46, 0xffffe000, RZ, 0xc0, !PT ;  /* 0xffffe0002e157812 */ /* 0x000fe200078ec0ff */
[----:B------:R-:W-:Y:S01]  /*78d0*/  FFMA R30, R27, R26, R3 ;  /* 0x0000001a1b1e7223 */ /* 0x000fe20000000003 */
[----:B------:R-:W-:Y:S01]  /*78e0*/  LOP3.LUT R26, R45, 0xffffe000, RZ, 0xc0, !PT ;  /* 0xffffe0002d1a7812 */ /* 0x000fe200078ec0ff */
[----:B------:R-:W-:Y:S01]  /*78f0*/  FFMA R31, R27, R20, R7 ;  /* 0x000000141b1f7223 */ /* 0x000fe20000000007 */
[----:B------:R-:W-:Y:S01]  /*7900*/  LOP3.LUT R20, R47, 0xffffe000, RZ, 0xc0, !PT ;  /* 0xffffe0002f147812 */ /* 0x000fe200078ec0ff */
[C---:B------:R-:W-:Y:S01]  /*7910*/  FMUL R4, R24.reuse, R8 ;  /* 0x0000000818047220 */ /* 0x040fe20000400000 */
[----:B------:R-:W-:Y:S01]  /*7920*/  F2FP.TF32.F32.PACK_B R28, R28 ;  /* 0x0000001cff1c723e */ /* 0x000fe200024050ff */
[C---:B------:R-:W-:Y:S01]  /*7930*/  FMUL R5, R24.reuse, R9 ;  /* 0x0000000918057220 */ /* 0x040fe20000400000 */
[----:B------:R-:W-:Y:S01]  /*7940*/  F2FP.TF32.F32.PACK_B R29, R29 ;  /* 0x0000001dff1d723e */ /* 0x000fe200024050ff */
[C---:B------:R-:W-:Y:S01]  /*7950*/  FMUL R6, R24.reuse, R10 ;  /* 0x0000000a18067220 */ /* 0x040fe20000400000 */
[----:B------:R-:W-:Y:S01]  /*7960*/  FMUL R11, R24, R11 ;  /* 0x0000000b180b7220 */ /* 0x000fe20000400000 */
[----:B------:R-:W-:Y:S01]  /*7970*/  F2FP.TF32.F32.PACK_B R30, R30 ;  /* 0x0000001eff1e723e */ /* 0x000fe200024050ff */
[C---:B------:R-:W-:Y:S01]  /*7980*/  FFMA R4, R27.reuse, R33, R4 ;  /* 0x000000211b047223 */ /* 0x040fe20000000004 */
[----:B------:R-:W-:Y:S01]  /*7990*/  F2FP.TF32.F32.PACK_B R31, R31 ;  /* 0x0000001fff1f723e */ /* 0x000fe200024050ff */
[C---:B------:R-:W-:Y:S01]  /*79a0*/  FFMA R5, R27.reuse, R26, R5 ;  /* 0x0000001a1b057223 */ /* 0x040fe20000000005 */
[C---:B------:R-:W-:Y:S01]  /*79b0*/  FFMA R6, R27.reuse, R21, R6 ;  /* 0x000000151b067223 */ /* 0x040fe20000000006 */
[----:B------:R-:W-:Y:S01]  /*79c0*/  FFMA R7, R27, R20, R11 ;  /* 0x000000141b077223 */ /* 0x000fe2000000000b */
[----:B------:R-:W-:Y:S01]  /*79d0*/  LOP3.LUT R33, R40, 0xffffe000, RZ, 0xc0, !PT ;  /* 0xffffe00028217812 */ /* 0x000fe200078ec0ff */
[----:B------:R1:W-:Y:S01]  /*79e0*/  STS.128 [R35], R28 ;  /* 0x0000001c23007388 */ /* 0x0003e20000000c00 */
[----:B------:R-:W-:Y:S01]  /*79f0*/  LOP3.LUT R26, R41, 0xffffe000, RZ, 0xc0, !PT ;  /* 0xffffe000291a7812 */ /* 0x000fe200078ec0ff */
[C---:B------:R-:W-:Y:S01]  /*7a00*/  FMUL R8, R24.reuse, R12 ;  /* 0x0000000c18087220 */ /* 0x040fe20000400000 */
[----:B------:R-:W-:Y:S01]  /*7a10*/  FMUL R9, R24, R13 ;  /* 0x0000000d18097220 */ /* 0x000fe20000400000 */
[----:B------:R-:W-:Y:S01]  /*7a20*/  LOP3.LUT R21, R42, 0xffffe000, RZ, 0xc0, !PT ;  /* 0xffffe0002a157812 */ /* 0x000fe200078ec0ff */
[C---:B------:R-:W-:Y:S01]  /*7a30*/  FMUL R10, R24.reuse, R14 ;  /* 0x0000000e180a7220 */ /* 0x040fe20000400000 */
[----:B------:R-:W-:Y:S01]  /*7a40*/  LOP3.LUT R20, R43, 0xffffe000, RZ, 0xc0, !PT ;  /* 0xffffe0002b147812 */ /* 0x000fe200078ec0ff */
[----:B------:R-:W-:Y:S01]  /*7a50*/  FMUL R15, R24, R15 ;  /* 0x0000000f180f7220 */ /* 0x000fe20000400000 */
[----:B------:R-:W-:Y:S01]  /*7a60*/  F2FP.TF32.F32.PACK_B R4, R4 ;  /* 0x00000004ff04723e */ /* 0x000fe200024050ff */
[C---:B------:R-:W-:Y:S01]  /*7a70*/  FFMA R8, R27.reuse, R33, R8 ;  /* 0x000000211b087223 */ /* 0x040fe20000000008 */
[----:B------:R-:W-:Y:S01]  /*7a80*/  F2FP.TF32.F32.PACK_B R5, R5 ;  /* 0x00000005ff05723e */ /* 0x000fe200024050ff */
[C---:B------:R-:W-:Y:S01]  /*7a90*/  FFMA R9, R27.reuse, R26, R9 ;  /* 0x0000001a1b097223 */ /* 0x040fe20000000009 */
[----:B------:R-:W-:Y:S01]  /*7aa0*/  F2FP.TF32.F32.PACK_B R6, R6 ;  /* 0x00000006ff06723e */ /* 0x000fe200024050ff */
[C---:B------:R-:W-:Y:S01]  /*7ab0*/  FFMA R10, R27.reuse, R21, R10 ;  /* 0x000000151b0a7223 */ /* 0x040fe2000000000a */
[----:B------:R-:W-:Y:S01]  /*7ac0*/  F2FP.TF32.F32.PACK_B R7, R7 ;  /* 0x00000007ff07723e */ /* 0x000fe200024050ff */
[----:B------:R-:W-:Y:S01]  /*7ad0*/  FFMA R11, R27, R20, R15 ;  /* 0x000000141b0b7223 */ /* 0x000fe2000000000f */
[----:B------:R-:W-:Y:S01]  /*7ae0*/  LOP3.LUT R33, R36, 0xffffe000, RZ, 0xc0, !PT ;  /* 0xffffe00024217812 */ /* 0x000fe200078ec0ff */
[C---:B------:R-:W-:Y:S01]  /*7af0*/  FMUL R12, R24.reuse, R16 ;  /* 0x00000010180c7220 */ /* 0x040fe20000400000 */
[----:B------:R-:W-:Y:S01]  /*7b00*/  LOP3.LUT R26, R37, 0xffffe000, RZ, 0xc0, !PT ;  /* 0xffffe000251a7812 */ /* 0x000fe200078ec0ff */
[----:B------:R1:W-:Y:S01]  /*7b10*/  STS.128 [R80+0x10], R4 ;  /* 0x0000100450007388 */ /* 0x0003e20000000c00 */
        /* <DEDUP_REMOVED lines=13> */
[----:B------:R-:W-:Y:S02]  /*7bf0*/  F2FP.TF32.F32.PACK_B R12, R12 ;  /* 0x0000000cff0c723e */ /* 0x000fe400024050ff */
[----:B------:R-:W-:Y:S01]  /*7c00*/  F2FP.TF32.F32.PACK_B R13, R13 ;  /* 0x0000000dff0d723e */ /* 0x000fe200024050ff */
[----:B------:R1:W-:Y:S01]  /*7c10*/  STS.128 [R34+0x20], R8 ;  /* 0x0000200822007388 */ /* 0x0003e20000000c00 */
[----:B------:R-:W-:Y:S02]  /*7c20*/  F2FP.TF32.F32.PACK_B R14, R14 ;  /* 0x0000000eff0e723e */ /* 0x000fe400024050ff */
[----:B------:R-:W-:Y:S05]  /*7c30*/  F2FP.TF32.F32.PACK_B R15, R15 ;  /* 0x0000000fff0f723e */ /* 0x000fea00024050ff */
[----:B------:R1:W-:Y:S01]  /*7c40*/  STS.128 [R32+0x10], R12 ;  /* 0x0000100c20007388 */ /* 0x0003e20000000c00 */
[----:B------:R-:W-:Y:S01]  /*7c50*/  @!PT LDS RZ, [RZ] ;  /* 0x00000000fffff984 */ /* 0x000fe20000000800 */
[----:B------:R-:W-:Y:S01]  /*7c60*/  @!PT LDS RZ, [RZ] ;  /* 0x00000000fffff984 */ /* 0x000fe20000000800 */
[----:B------:R-:W-:Y:S01]  /*7c70*/  @!PT LDS RZ, [RZ] ;  /* 0x00000000fffff984 */ /* 0x000fe20000000800 */
[----:B------:R-:W-:Y:S01]  /*7c80*/  @!PT LDS RZ, [RZ] ;  /* 0x00000000fffff984 */ /* 0x000fe20000000800 */
[----:B------:R3:W-:Y:S07]  /*7c90*/  MEMBAR.ALL.CTA ;  /* 0x0000000000007992 */ /* 0x0007ee0000008000 */
[----:B---3--:R-:W3:Y:S02]  /*7ca0*/  FENCE.VIEW.ASYNC.S ;  /* 0x00000000000073c6 */ /* 0x008ee40000000000 */
[----:B---3--:R-:W-:Y:S06]  /*7cb0*/  BAR.SYNC.DEFER_BLOCKING 0x1, 0x80 ;  /* 0x0042000000007b1d */ /* 0x008fec0000010000 */
[----:B------:R-:W-:Y:S05]  /*7cc0*/  @P0 BRA `(.L_x_117) ;  /* 0x0000000000380947 */ /* 0x000fea0003800000 */
[----:B------:R-:W3:Y:S01]  /*7cd0*/  LDCU.64 UR6, c[0x0][0x348] ;  /* 0x00006900ff0677ac */ /* 0x000ee20008000a00 */
[----:B------:R-:W-:Y:S01]  /*7ce0*/  R2UR UR5, R79 ;  /* 0x000000004f0572ca */ /* 0x000fe200000e0000 */
[----:B------:R-:W-:Y:S01]  /*7cf0*/  UMOV UR47, UR60 ;  /* 0x0000003c002f7c82 */ /* 0x000fe20008000000 */
[----:B------:R-:W-:Y:S01]  /*7d00*/  UIADD3 UR9, UPT, UPT, UR45, 0x20, URZ ;  /* 0x000000202d097890 */ /* 0x000fe2000fffe0ff */
[----:B------:R-:W-:Y:S01]  /*7d10*/  UMOV UR10, UR46 ;  /* 0x0000002e000a7c82 */ /* 0x000fe20008000000 */
[----:B------:R-:W-:Y:S09]  /*7d20*/  UMOV UR11, UR60 ;  /* 0x0000003c000b7c82 */ /* 0x000ff20008000000 */
[----:B------:R-:W-:Y:S02]  /*7d30*/  UIADD3 UR5, UPT, UPT, UR49, UR5, URZ ;  /* 0x0000000531057290 */ /* 0x000fe4000fffe0ff */
[----:B---3--:R-:W-:Y:S02]  /*7d40*/  UIADD3 UR4, UP0, UPT, UR6, 0x680, URZ ;  /* 0x0000068006047890 */ /* 0x008fe4000ff1e0ff */
[----:B------:R-:W-:Y:S02]  /*7d50*/  UIADD3 UR44, UPT, UPT, UR5, 0x200, URZ ;  /* 0x00000200052c7890 */ /* 0x000fe4000fffe0ff */
[----:B------:R-:W-:Y:S02]  /*7d60*/  UIADD3 UR8, UPT, UPT, UR5, 0x1200, URZ ;  /* 0x0000120005087890 */ /* 0x000fe4000fffe0ff */
[----:B------:R-:W-:Y:S09]  /*7d70*/  UIADD3.X UR5, UPT, UPT, URZ, UR7, URZ, UP0, !UPT ;  /* 0x00000007ff057290 */ /* 0x000ff200087fe4ff */
[----:B------:R3:W-:Y:S01]  /*7d80*/  UTMASTG.3D [UR44], [UR4] ;  /* 0x0000002c040073b5 */ /* 0x0007e20008010000 */
[----:B------:R3:W-:Y:S02]  /*7d90*/  UTMASTG.3D [UR8], [UR4] ;  /* 0x00000008040073b5 */ /* 0x0007e40008010000 */
[----:B---3--:R0:W-:Y:S02]  /*7da0*/  UTMACMDFLUSH ;  /* 0x00000000000079b7 */ /* 0x0081e40000000000 */
.L_x_117:
[----:B------:R-:W-:Y:S05]  /*7db0*/  BSYNC.RECONVERGENT B0 ;  /* 0x0000000000007941 */ /* 0x000fea0003800200 */
.L_x_116:
[----:B------:R-:W-:Y:S01]  /*7dc0*/  UIADD3 UR43, UPT, UPT, UR48, 0x1, URZ ;  /* 0x00000001302b7890 */ /* 0x000fe2000fffe0ff */
[----:B------:R-:W-:Y:S03]  /*7dd0*/  BSSY.RECONVERGENT B0, `(.L_x_118) ;  /* 0x0000005000007945 */ /* 0x000fe60003800200 */
[----:B------:R-:W-:Y:S04]  /*7de0*/  UISETP.NE.AND UP0, UPT, UR43, 0x3, UPT ;  /* 0x000000032b00788c */ /* 0x000fe8000bf05270 */
[----:B------:R-:W-:Y:S01]  /*7df0*/  USEL UR44, UR43, URZ, UP0 ;  /* 0x000000ff2b2c7287 */ /* 0x000fe20008000000 */
[----:B------:R-:W-:Y:S11]  /*7e00*/  @P0 BRA `(.L_x_119) ;  /* 0x0000000000040947 */ /* 0x000ff60003800000 */
[----:B------:R-:W-:Y:S04]  /*7e10*/  DEPBAR.LE SB0, 0x1 ;  /* 0x000080400000791a */ /* 0x000fe80000000000 */
.L_x_119:
[----:B------:R-:W-:Y:S05]  /*7e20*/  BSYNC.RECONVERGENT B0 ;  /* 0x0000000000007941 */ /* 0x000fea0003800200 */
.L_x_118:
[----:B------:R-:W-:Y:S01]  /*7e30*/  BAR.SYNC.DEFER_BLOCKING 0x1, 0x80 ;  /* 0x0042000000007b1d */ /* 0x000fe20000010000 */
[----:B------:R-:W-:Y:S01]  /*7e40*/  ISETP.NE.AND P1, PT, R75, RZ, PT ;  /* 0x000000ff4b00720c */ /* 0x000fe20003f25270 */
[----:B------:R-:W-:Y:S01]  /*7e50*/  UISETP.NE.AND UP0, UPT, UR51, URZ, UPT ;  /* 0x000000ff3300728c */ /* 0x000fe2000bf05270 */
[----:B------:R-:W-:Y:S11]  /*7e60*/  LEA R2, R81, UR49, 0x3 ;  /* 0x0000003151027c11 */ /* 0x000ff6000f8e18ff */
[----:B------:R-:W-:Y:S01]  /*7e70*/  @P1 SHF.L.U32 R3, R83, 0x1f, RZ ;  /* 0x0000001f53031819 */ /* 0x000fe200000006ff */
[----:B------:R-:W-:Y:S06]  /*7e80*/  BRA.U !UP0, `(.L_x_120) ;  /* 0x0000000108287547 */ /* 0x000fec000b800000 */
[----:B------:R-:W-:Y:S01]  /*7e90*/  R2UR UR4, R64 ;  /* 0x00000000400472ca */ /* 0x000fe200000e0000 */
[----:B-1----:R-:W-:Y:S05]  /*7ea0*/  IMAD.U32 R5, RZ, RZ, UR50 ;  /* 0x00000032ff057e24 */ /* 0x002fea000f8e00ff */
[----:B------:R-:W-:Y:S05]  /*7eb0*/  @P1 LEA R5, R5, UR49, 0x3 ;  /* 0x0000003105051c11 */ /* 0x000fea000f8e18ff */
[----:B------:R-:W-:Y:S02]  /*7ec0*/  @P1 VIADD R5, R5, 0x58 ;  /* 0x0000005805051836 */ /* 0x000fe40000000000 */
[----:B------:R-:W-:Y:S01]  /*7ed0*/  IMAD.U32 R0, RZ, RZ, UR4 ;  /* 0x00000004ff007e24 */ /* 0x000fe2000f8e00ff */
[----:B------:R-:W-:Y:S04]  /*7ee0*/  UIADD3 UR4, UPT, UPT, UR50, 0x1, URZ ;  /* 0x0000000132047890 */ /* 0x000fe8000fffe0ff */
[----:B------:R-:W-:Y:S01]  /*7ef0*/  @P1 PRMT R0, R0, 0x654, R5 ;  /* 0x0000065400001816 */ /* 0x000fe20000000005 */
[----:B------:R-:W-:Y:S03]  /*7f00*/  UISETP.NE.AND UP0, UPT, UR4, 0x3, UPT ;  /* 0x000000030400788c */ /* 0x000fe6000bf05270 */
[----:B------:R3:W-:Y:S01]  /*7f10*/  @P1 SYNCS.ARRIVE.TRANS64.RED.A1T0 RZ, [R0+URZ], RZ ;  /* 0x000000ff00ff19a7 */ /* 0x0007e200081004ff */
[----:B------:R-:W-:Y:S07]  /*7f20*/  USEL UR50, UR4, URZ, UP0 ;  /* 0x000000ff04327287 */ /* 0x000fee0008000000 */
.L_x_120:
[----:B------:R-:W4:Y:S01]  /*7f30*/  @P1 SYNCS.PHASECHK.TRANS64.TRYWAIT P0, [R2+URZ+0x40], R3 ;  /* 0x00004003020015a7 */ /* 0x000f2200080011ff */
[----:B------:R-:W-:Y:S01]  /*7f40*/  BSSY B1, `(.L_x_121) ;  /* 0x0000015000017945 */ /* 0x000fe20003800000 */
[----:B----4-:R-:W-:Y:S03]  /*7f50*/  @P1 SEL R82, RZ, 0x1, !P0 ;  /* 0x00000001ff521807 */ /* 0x010fe60004000000 */
[----:B------:R-:W-:Y:S05]  /*7f60*/  @!P1 BRA `(.L_x_122) ;  /* 0x0000000000489947 */ /* 0x000fea0003800000 */
[----:B------:R-:W-:Y:S01]  /*7f70*/  ISETP.NE.AND P1, PT, R84, RZ, PT ;  /* 0x000000ff5400720c */ /* 0x000fe20003f25270 */
[----:B------:R-:W-:Y:S01]  /*7f80*/  BSSY B0, `(.L_x_123) ;  /* 0x000000a000007945 */ /* 0x000fe20003800000 */
[----:B------:R-:W-:Y:S11]  /*7f90*/  ISETP.NE.AND P0, PT, R82, RZ, PT ;  /* 0x000000ff5200720c */ /* 0x000ff60003f05270 */
[----:B------:R-:W-:Y:S04]  /*7fa0*/  @P1 IMAD R81, R81, 0x2000, R72 ;  /* 0x0000200051511824 */ /* 0x000fe800078e0248 */
[----:B-1----:R-:W-:Y:S01]  /*7fb0*/  @P1 IMAD.IADD R4, R78, 0x1, R81 ;  /* 0x000000014e041824 */ /* 0x002fe200078e0251 */
[----:B------:R-:W-:Y:S03]  /*7fc0*/  @P1 IADD3 R3, PT, PT, R77, R81, RZ ;  /* 0x000000514d031210 */ /* 0x000fe60007ffe0ff */
[----:B---3--:R-:W-:Y:S01]  /*7fd0*/  @P1 IMAD.IADD R0, R71, 0x1, R4 ;  /* 0x0000000147001824 */ /* 0x008fe200078e0204 */
[----:B------:R-:W-:Y:S06]  /*7fe0*/  @P0 BRA `(.L_x_124) ;  /* 0x00000000000c0947 */ /* 0x000fec0003800000 */
[----:B------:R-:W-:Y:S04]  /*7ff0*/  SHF.L.U32 R83, R83, 0x1f, RZ ;  /* 0x0000001f53537819 */ /* 0x000fe800000006ff */
[----:B------:R-:W1:Y:S02]  /*8000*/  SYNCS.PHASECHK.TRANS64.TRYWAIT P0, [R2+URZ+0x40], R83 ;  /* 0x00004053020075a7 */ /* 0x000e6400080011ff */
[----:B-1----:R-:W-:Y:S05]  /*8010*/  @!P0 BRA `(.L_x_125) ;  /* 0x0000001400f08947 */ /* 0x002fea0003800000 */
.L_x_124:
[----:B------:R-:W-:Y:S05]  /*8020*/  BSYNC B0 ;  /* 0x0000000000007941 */ /* 0x000fea0003800000 */
.L_x_123:
[----:B------:R-:W-:Y:S11]  /*8030*/  ISETP.NE.AND P0, PT, R84, RZ, PT ;  /* 0x000000ff5400720c */ /* 0x000ff60003f05270 */
[----:B------:R-:W-:Y:S02]  /*8040*/  @!UPT UIADD3 URZ, UPT, UPT, URZ, URZ, URZ ;  /* 0x000000fffffff290 */ /* 0x000fe4000fffe0ff */
[----:B------:R4:W3:Y:S04]  /*8050*/  @P0 LDS.128 R48, [R81] ;  /* 0x0000000051300984 */ /* 0x0008e80000000c00 */
[----:B------:R4:W1:Y:S04]  /*8060*/  @P0 LDS.128 R40, [R3+0x20] ;  /* 0x0000200003280984 */ /* 0x0008680000000c00 */
[----:B------:R4:W1:Y:S04]  /*8070*/  @P0 LDS.128 R44, [R4+0x10] ;  /* 0x00001000042c0984 */ /* 0x0008680000000c00 */
[----:B------:R4:W1:Y:S02]  /*8080*/  @P0 LDS.128 R36, [R0+0x10] ;  /* 0x0000100000240984 */ /* 0x0008640000000c00 */
.L_x_122:
[----:B------:R-:W-:Y:S05]  /*8090*/  BSYNC B1 ;  /* 0x0000000000017941 */ /* 0x000fea0003800000 */
.L_x_121:
[----:B---34-:R-:W-:Y:S05]  /*80a0*/  VIADD R0, R25, 0x10 ;  /* 0x0000001019007836 */ /* 0x018fea0000000000 */
[----:B------:R-:W-:Y:S04]  /*80b0*/  SHF.R.U32.HI R0, RZ, 0x15, R0 ;  /* 0x00000015ff007819 */ /* 0x000fe80000011600 */
[----:B------:R-:W-:Y:S11]  /*80c0*/  LOP3.LUT P0, RZ, R0, 0x3, R61, 0x48, !PT ;  /* 0x0000000300ff7812 */ /* 0x000ff6000780483d */
[----:B------:R-:W-:Y:S02]  /*80d0*/  @!UPT UIADD3 URZ, UPT, UPT, URZ, URZ, URZ ;  /* 0x000000fffffff290 */ /* 0x000fe4000fffe0ff */
[----:B------:R-:W-:Y:S05]  /*80e0*/  @!P0 BRA `(.L_x_126) ;  /* 0x0000000000408947 */ /* 0x000fea0003800000 */
[----:B------:R-:W3:Y:S01]  /*80f0*/  LDCU.64 UR8, c[0x4][0x70] ;  /* 0x01000e00ff0877ac */ /* 0x000ee20008000a00 */
[----:B------:R-:W-:Y:S01]  /*8100*/  MOV R3, 0x0 ;  /* 0x0000000000037802 */ /* 0x000fe20000000f00 */
[----:B-1----:R-:W-:Y:S02]  /*8110*/  HFMA2 R12, -RZ, RZ, 0, 5.9604644775390625e-08 ;  /* 0x00000001ff0c7431 */ /* 0x002fe400000001ff */
[----:B------:R-:W-:Y:S02]  /*8120*/  IMAD.MOV.U32 R8, RZ, RZ, 0x192 ;  /* 0x00000192ff087424 */ /* 0x000fe400078e00ff */
[----:B------:R-:W-:Y:S01]  /*8130*/  IMAD.MOV.U32 R13, RZ, RZ, RZ ;  /* 0x000000ffff0d7224 */ /* 0x000fe200078e00ff */
[----:B------:R-:W1:Y:S01]  /*8140*/  LDCU.64 UR6, c[0x4][0x78] ;  /* 0x01000f00ff0677ac */ /* 0x000e620008000a00 */
[----:B------:R-:W4:Y:S01]  /*8150*/  LDC.64 R2, c[0x4][R3] ;  /* 0x0100000003027b82 */ /* 0x000f220000000a00 */
        /* <DEDUP_REMOVED lines=9> */
.L_x_126:
[----:B------:R-:W-:Y:S01]  /*81f0*/  ISETP.NE.AND P0, PT, R73, RZ, PT ;  /* 0x000000ff4900720c */ /* 0x000fe20003f05270 */
[----:B------:R-:W-:Y:S05]  /*8200*/  WARPSYNC.ALL ;  /* 0x0000000000007948 */ /* 0x000fea0003800000 */
[----:B------:R-:W-:Y:S01]  /*8210*/  R2UR UR4, R25 ;  /* 0x00000000190472ca */ /* 0x000fe200000e0000 */
[----:B------:R-:W-:Y:S01]  /*8220*/  USHF.L.U32 UR6, UR44, 0xd, URZ ;  /* 0x0000000d2c067899 */ /* 0x000fe200080006ff */
[----:B------:R-:W-:Y:S01]  /*8230*/  LOP3.LUT R0, R48, 0xffffe000, RZ, 0xc0, !PT ;  /* 0xffffe00030007812 */ /* 0x000fe200078ec0ff */
[----:B------:R-:W-:Y:S01]  /*8240*/  BSSY.RECONVERGENT B0, `(.L_x_127) ;  /* 0x0000064000007945 */ /* 0x000fe20003800200 */
[----:B-1----:R-:W-:Y:S02]  /*8250*/  LOP3.LUT R2, R49, 0xffffe000, RZ, 0xc0, !PT ;  /* 0xffffe00031027812 */ /* 0x002fe400078ec0ff */
[----:B------:R-:W-:Y:S01]  /*8260*/  LOP3.LUT R3, R50, 0xffffe000, RZ, 0xc0, !PT ;  /* 0xffffe00032037812 */ /* 0x000fe200078ec0ff */
[----:B------:R-:W-:Y:S01]  /*8270*/  VIADD R79, R72, UR6 ;  /* 0x00000006484f7c36 */ /* 0x000fe20008000000 */
[----:B------:R-:W-:Y:S02]  /*8280*/  LOP3.LUT R20, R51, 0xffffe000, RZ, 0xc0, !PT ;  /* 0xffffe00033147812 */ /* 0x000fe400078ec0ff */
[----:B------:R-:W-:Y:S01]  /*8290*/  LOP3.LUT R21, R44, 0xffffe000, RZ, 0xc0, !PT ;  /* 0xffffe0002c157812 */ /* 0x000fe200078ec0ff */
[----:B------:R-:W-:Y:S01]  /*82a0*/  IMAD.IADD R77, R77, 0x1, R79 ;  /* 0x000000014d4d7824 */ /* 0x000fe200078e024f */
[----:B------:R-:W-:Y:S01]  /*82b0*/  LOP3.LUT R26, R45, 0xffffe000, RZ, 0xc0, !PT ;  /* 0xffffe0002d1a7812 */ /* 0x000fe200078ec0ff */
[----:B------:R-:W1:Y:S01]  /*82c0*/  LDTM.x16 R4, tmem[UR4+0x10] ;  /* 0x00001004000479ee */ /* 0x000e620008240000 */
[----:B------:R-:W-:Y:S01]  /*82d0*/  LOP3.LUT R29, R46, 0xffffe000, RZ, 0xc0, !PT ;  /* 0xffffe0002e1d7812 */ /* 0x000fe200078ec0ff */
[----:B------:R-:W-:Y:S01]  /*82e0*/  NOP ;  /* 0x0000000000007918 */ /* 0x000fe20000000000 */
[----:B------:R-:W-:Y:S02]  /*82f0*/  IADD3 R76, PT, PT, R76, 0xc0, RZ ;  /* 0x000000c04c4c7810 */ /* 0x000fe40007ffe0ff */
[----:B------:R-:W-:Y:S02]  /*8300*/  LOP3.LUT R28, R47, 0xffffe000, RZ, 0xc0, !PT ;  /* 0xffffe0002f1c7812 */ /* 0x000fe400078ec0ff */
[----:B------:R-:W-:Y:S02]  /*8310*/  IADD3 R78, PT, PT, R78, R79, RZ ;  /* 0x0000004f4e4e7210 */ /* 0x000fe40007ffe0ff */
[----:B------:R-:W-:Y:S02]  /*8320*/  LOP3.LUT R79, R76, 0xfefffff8, RZ, 0xc0, !PT ;  /* 0xfefffff84c4f7812 */ /* 0x000fe400078ec0ff */
[----:B------:R-:W-:Y:S01]  /*8330*/  LOP3.LUT R31, R40, 0xffffe000, RZ, 0xc0, !PT ;  /* 0xffffe000281f7812 */ /* 0x000fe200078ec0ff */
[----:B------:R-:W-:Y:S01]  /*8340*/  IMAD.IADD R76, R71, 0x1, R78 ;  /* 0x00000001474c7824 */ /* 0x000fe200078e024e */
[----:B------:R-:W-:Y:S01]  /*8350*/  LOP3.LUT R30, R41, 0xffffe000, RZ, 0xc0, !PT ;  /* 0xffffe000291e7812 */ /* 0x000fe200078ec0ff */
[----:B-1----:R1:W-:Y:S01]  /*8360*/  SYNCS.ARRIVE.TRANS64.RED.A1T0 RZ, [R79+URZ], RZ ;  /* 0x000000ff4fff79a7 */ /* 0x0023e200081004ff */
[----:B------:R-:W-:Y:S02]  /*8370*/  LOP3.LUT R33, R42, 0xffffe000, RZ, 0xc0, !PT ;  /* 0xffffe0002a217812 */ /* 0x000fe400078ec0ff */
[----:B--2---:R-:W-:Y:S02]  /*8380*/  LOP3.LUT R32, R43, 0xffffe000, RZ, 0xc0, !PT ;  /* 0xffffe0002b207812 */ /* 0x004fe400078ec0ff */
[----:B------:R-:W-:Y:S02]  /*8390*/  LOP3.LUT R35, R36, 0xffffe000, RZ, 0xc0, !PT ;  /* 0xffffe00024237812 */ /* 0x000fe400078ec0ff */
[----:B------:R-:W-:Y:S02]  /*83a0*/  LOP3.LUT R34, R37, 0xffffe000, RZ, 0xc0, !PT ;  /* 0xffffe00025227812 */ /* 0x000fe400078ec0ff */
[----:B------:R-:W-:Y:S01]  /*83b0*/  LOP3.LUT R37, R38, 0xffffe000, RZ, 0xc0, !PT ;  /* 0xffffe00026257812 */ /* 0x000fe200078ec0ff */
[C---:B------:R-:W-:Y:S01]  /*83c0*/  FMUL R4, R24.reuse, R4 ;  /* 0x0000000418047220 */ /* 0x040fe20000400000 */
[C---:B------:R-:W-:Y:S01]  /*83d0*/  FMUL R5, R24.reuse, R5 ;  /* 0x0000000518057220 */ /* 0x040fe20000400000 */
[C---:B------:R-:W-:Y:S01]  /*83e0*/  FMUL R6, R24.reuse, R6 ;  /* 0x0000000618067220 */ /* 0x040fe20000400000 */
[C---:B------:R-:W-:Y:S01]  /*83f0*/  FMUL R7, R24.reuse, R7 ;  /* 0x0000000718077220 */ /* 0x040fe20000400000 */
[C---:B------:R-:W-:Y:S01]  /*8400*/  FFMA R4, R27.reuse, R0, R4 ;  /* 0x000000001b047223 */ /* 0x040fe20000000004 */
[C---:B------:R-:W-:Y:S01]  /*8410*/  FFMA R5, R27.reuse, R2, R5 ;  /* 0x000000021b057223 */ /* 0x040fe20000000005 */
[C---:B------:R-:W-:Y:S01]  /*8420*/  FFMA R6, R27.reuse, R3, R6 ;  /* 0x000000031b067223 */ /* 0x040fe20000000006 */
[C---:B------:R-:W-:Y:S01]  /*8430*/  FFMA R7, R27.reuse, R20, R7 ;  /* 0x000000141b077223 */ /* 0x040fe20000000007 */
[C---:B------:R-:W-:Y:S01]  /*8440*/  FMUL R8, R24.reuse, R8 ;  /* 0x0000000818087220 */ /* 0x040fe20000400000 */
[C---:B------:R-:W-:Y:S01]  /*8450*/  FMUL R9, R24.reuse, R9 ;  /* 0x0000000918097220 */ /* 0x040fe20000400000 */
[C---:B------:R-:W-:Y:S01]  /*8460*/  FMUL R10, R24.reuse, R10 ;  /* 0x0000000a180a7220 */ /* 0x040fe20000400000 */
[C---:B------:R-:W-:Y:S01]  /*8470*/  FMUL R11, R24.reuse, R11 ;  /* 0x0000000b180b7220 */ /* 0x040fe20000400000 */
[----:B------:R-:W-:Y:S01]  /*8480*/  F2FP.TF32.F32.PACK_B R4, R4 ;  /* 0x00000004ff04723e */ /* 0x000fe200024050ff */
[C---:B------:R-:W-:Y:S01]  /*8490*/  FFMA R8, R27.reuse, R21, R8 ;  /* 0x000000151b087223 */ /* 0x040fe20000000008 */
[----:B------:R-:W-:Y:S01]  /*84a0*/  F2FP.TF32.F32.PACK_B R5, R5 ;  /* 0x00000005ff05723e */ /* 0x000fe200024050ff */
[C---:B------:R-:W-:Y:S01]  /*84b0*/  FFMA R9, R27.reuse, R26, R9 ;  /* 0x0000001a1b097223 */ /* 0x040fe20000000009 */
[----:B------:R-:W-:Y:S01]  /*84c0*/  F2FP.TF32.F32.PACK_B R6, R6 ;  /* 0x00000006ff06723e */ /* 0x000fe200024050ff */
[C---:B------:R-:W-:Y:S01]  /*84d0*/  FFMA R10, R27.reuse, R29, R10 ;  /* 0x0000001d1b0a7223 */ /* 0x040fe2000000000a */
[----:B------:R-:W-:Y:S01]  /*84e0*/  F2FP.TF32.F32.PACK_B R7, R7 ;  /* 0x00000007ff07723e */ /* 0x000fe200024050ff */
[C---:B------:R-:W-:Y:S01]  /*84f0*/  FFMA R11, R27.reuse, R28, R11 ;  /* 0x0000001c1b0b7223 */ /* 0x040fe2000000000b */
[C---:B------:R-:W-:Y:S01]  /*8500*/  FMUL R12, R24.reuse, R12 ;  /* 0x0000000c180c7220 */ /* 0x040fe20000400000 */
[----:B------:R-:W-:Y:S01]  /*8510*/  F2FP.TF32.F32.PACK_B R8, R8 ;  /* 0x00000008ff08723e */ /* 0x000fe200024050ff */
[C---:B------:R-:W-:Y:S01]  /*8520*/  FMUL R13, R24.reuse, R13 ;  /* 0x0000000d180d7220 */ /* 0x040fe20000400000 */
[----:B------:R1:W-:Y:S01]  /*8530*/  STS.128 [R72+UR6], R4 ;  /* 0x0000000448007988 */ /* 0x0003e20008000c06 */
        /* <DEDUP_REMOVED lines=8> */
[----:B------:R-:W-:Y:S01]  /*85c0*/  FFMA R15, R27, R32, R15 ;  /* 0x000000201b0f7223 */ /* 0x000fe2000000000f */
[C---:B------:R-:W-:Y:S01]  /*85d0*/  FMUL R16, R24.reuse, R16 ;  /* 0x0000001018107220 */ /* 0x040fe20000400000 */
[----:B------:R-:W-:Y:S01]  /*85e0*/  F2FP.TF32.F32.PACK_B R12, R12 ;  /* 0x0000000cff0c723e */ /* 0x000fe200024050ff */
[----:B------:R1:W-:Y:S01]  /*85f0*/  STS.128 [R78+0x10], R8 ;  /* 0x000010084e007388 */ /* 0x0003e20000000c00 */
[C---:B------:R-:W-:Y:S01]  /*8600*/  FMUL R17, R24.reuse, R17 ;  /* 0x0000001118117220 */ /* 0x040fe20000400000 */
[----:B------:R-:W-:Y:S01]  /*8610*/  LOP3.LUT R36, R39, 0xffffe000, RZ, 0xc0, !PT ;  /* 0xffffe00027247812 */ /* 0x000fe200078ec0ff */
[C---:B------:R-:W-:Y:S01]  /*8620*/  FMUL R18, R24.reuse, R18 ;  /* 0x0000001218127220 */ /* 0x040fe20000400000 */
[----:B------:R-:W-:Y:S01]  /*8630*/  FMUL R19, R24, R19 ;  /* 0x0000001318137220 */ /* 0x000fe20000400000 */
[----:B------:R-:W-:Y:S01]  /*8640*/  F2FP.TF32.F32.PACK_B R13, R13 ;  /* 0x0000000dff0d723e */ /* 0x000fe200024050ff */
[C---:B------:R-:W-:Y:S01]  /*8650*/  FFMA R16, R27.reuse, R35, R16 ;  /* 0x000000231b107223 */ /* 0x040fe20000000010 */
[----:B------:R-:W-:Y:S01]  /*8660*/  F2FP.TF32.F32.PACK_B R14, R14 ;  /* 0x0000000eff0e723e */ /* 0x000fe200024050ff */
[C---:B------:R-:W-:Y:S01]  /*8670*/  FFMA R17, R27.reuse, R34, R17 ;  /* 0x000000221b117223 */ /* 0x040fe20000000011 */
[----:B------:R-:W-:Y:S01]  /*8680*/  F2FP.TF32.F32.PACK_B R15, R15 ;  /* 0x0000000fff0f723e */ /* 0x000fe200024050ff */
[C---:B------:R-:W-:Y:S01]  /*8690*/  FFMA R18, R27.reuse, R37, R18 ;  /* 0x000000251b127223 */ /* 0x040fe20000000012 */
[----:B------:R-:W-:Y:S01]  /*86a0*/  FFMA R19, R27, R36, R19 ;  /* 0x000000241b137223 */ /* 0x000fe20000000013 */
[----:B------:R-:W-:Y:S02]  /*86b0*/  F2FP.TF32.F32.PACK_B R16, R16 ;  /* 0x00000010ff10723e */ /* 0x000fe400024050ff */
[----:B------:R1:W-:Y:S01]  /*86c0*/  STS.128 [R77+0x20], R12 ;  /* 0x0000200c4d007388 */ /* 0x0003e20000000c00 */
[----:B------:R-:W-:Y:S02]  /*86d0*/  F2FP.TF32.F32.PACK_B R17, R17 ;  /* 0x00000011ff11723e */ /* 0x000fe400024050ff */
        /* <DEDUP_REMOVED lines=8> */
[----:B--2---:R-:W2:Y:S02]  /*8760*/  FENCE.VIEW.ASYNC.S ;  /* 0x00000000000073c6 */ /* 0x004ea40000000000 */
[----:B--2---:R-:W-:Y:S06]  /*8770*/  BAR.SYNC.DEFER_BLOCKING 0x1, 0x80 ;  /* 0x0042000000007b1d */ /* 0x004fec0000010000 */
[----:B------:R-:W-:Y:S05]  /*8780*/  @P0 BRA `(.L_x_128) ;  /* 0x00000000003c0947 */ /* 0x000fea0003800000 */
[----:B------:R-:W2:Y:S01]  /*8790*/  LDCU.64 UR10, c[0x0][0x348] ;  /* 0x00006900ff0a77ac */ /* 0x000ea20008000a00 */
[----:B------:R-:W-:Y:S02]  /*87a0*/  UIADD3 UR5, UPT, UPT, UR49, UR6, URZ ;  /* 0x0000000631057290 */ /* 0x000fe4000fffe0ff */
[----:B------:R-:W-:Y:S02]  /*87b0*/  UIADD3 UR13, UPT, UPT, UR45, 0x10, URZ ;  /* 0x000000102d0d7890 */ /* 0x000fe4000fffe0ff */
[----:B------:R-:W-:Y:S02]  /*87c0*/  UIADD3 UR12, UPT, UPT, UR5, 0x200, URZ ;  /* 0x00000200050c7890 */ /* 0x000fe4000fffe0ff */
[----:B------:R-:W-:Y:S01]  /*87d0*/  UIADD3 UR8, UPT, UPT, UR5, 0x1200, URZ ;  /* 0x0000120005087890 */ /* 0x000fe2000fffe0ff */
[----:B------:R-:W-:Y:S01]  /*87e0*/  UMOV UR14, UR46 ;  /* 0x0000002e000e7c82 */ /* 0x000fe20008000000 */
[----:B------:R-:W-:Y:S01]  /*87f0*/  UMOV UR15, UR60 ;  /* 0x0000003c000f7c82 */ /* 0x000fe20008000000 */
[----:B------:R-:W-:Y:S02]  /*8800*/  UIADD3 UR9, UPT, UPT, UR45, 0x30, URZ ;  /* 0x000000302d097890 */ /* 0x000fe4000fffe0ff */
[----:B--2---:R-:W-:Y:S03]  /*8810*/  UIADD3 UR4, UP0, UPT, UR10, 0x680, URZ ;  /* 0x000006800a047890 */ /* 0x004fe6000ff1e0ff */
[----:B------:R-:W-:Y:S01]  /*8820*/  UMOV UR10, UR46 ;  /* 0x0000002e000a7c82 */ /* 0x000fe20008000000 */
[----:B------:R-:W-:Y:S03]  /*8830*/  UIADD3.X UR5, UPT, UPT, URZ, UR11, URZ, UP0, !UPT ;  /* 0x0000000bff057290 */ /* 0x000fe600087fe4ff */
[----:B------:R-:W-:Y:S06]  /*8840*/  UMOV UR11, UR60 ;  /* 0x0000003c000b7c82 */ /* 0x000fec0008000000 */
[----:B------:R2:W-:Y:S01]  /*8850*/  UTMASTG.3D [UR12], [UR4] ;  /* 0x0000000c040073b5 */ /* 0x0005e20008010000 */
[----:B------:R2:W-:Y:S02]  /*8860*/  UTMASTG.3D [UR8], [UR4] ;  /* 0x00000008040073b5 */ /* 0x0005e40008010000 */
[----:B--2---:R0:W-:Y:S02]  /*8870*/  UTMACMDFLUSH ;  /* 0x00000000000079b7 */ /* 0x0041e40000000000 */
.L_x_128:
[----:B------:R-:W-:Y:S05]  /*8880*/  BSYNC.RECONVERGENT B0 ;  /* 0x0000000000007941 */ /* 0x000fea0003800200 */
.L_x_127:
[----:B------:R-:W-:Y:S01]  /*8890*/  UIADD3 UR4, UPT, UPT, UR44, 0x1, URZ ;  /* 0x000000012c047890 */ /* 0x000fe2000fffe0ff */
[----:B------:R-:W-:Y:S03]  /*88a0*/  BSSY.RECONVERGENT B0, `(.L_x_129) ;  /* 0x0000008000007945 */ /* 0x000fe60003800200 */
[----:B------:R-:W-:Y:S04]  /*88b0*/  UISETP.NE.AND UP0, UPT, UR4, 0x3, UPT ;  /* 0x000000030400788c */ /* 0x000fe8000bf05270 */
[----:B------:R-:W-:Y:S02]  /*88c0*/  UISETP.EQ.XOR UP1, UPT, UR43, 0x3, !UP0 ;  /* 0x000000032b00788c */ /* 0x000fe4000c722a70 */
[----:B------:R-:W-:Y:S02]  /*88d0*/  USEL UR48, UR4, URZ, UP0 ;  /* 0x000000ff04307287 */ /* 0x000fe40008000000 */
[----:B------:R-:W-:Y:S04]  /*88e0*/  USEL UR5, URZ, 0x1, !UP1 ;  /* 0x00000001ff057887 */ /* 0x000fe8000c800000 */
[----:B------:R-:W-:Y:S01]  /*88f0*/  ULOP3.LUT UR52, UR52, UR5, URZ, 0x3c, !UPT ;  /* 0x0000000534347292 */ /* 0x000fe2000f8e3cff */
[----:B------:R-:W-:Y:S11]  /*8900*/  @P0 BRA `(.L_x_130) ;  /* 0x0000000000040947 */ /* 0x000ff60003800000 */
[----:B------:R-:W-:Y:S04]  /*8910*/  DEPBAR.LE SB0, 0x1 ;  /* 0x000080400000791a */ /* 0x000fe80000000000 */
.L_x_130:
[----:B------:R-:W-:Y:S05]  /*8920*/  BSYNC.RECONVERGENT B0 ;  /* 0x0000000000007941 */ /* 0x000fea0003800200 */
.L_x_129:
[----:B------:R-:W-:Y:S01]  /*8930*/  BAR.SYNC.DEFER_BLOCKING 0x1, 0x80 ;  /* 0x0042000000007b1d */ /* 0x000fe20000010000 */
[----:B------:R-:W-:Y:S01]  /*8940*/  UISETP.NE.AND UP0, UPT, UR51, -0x2, UPT ;  /* 0xfffffffe3300788c */ /* 0x000fe2000bf05270 */
[----:B------:R-:W-:Y:S08]  /*8950*/  IADD3 R0, PT, PT, R22, 0x1, RZ ;  /* 0x0000000116007810 */ /* 0x000ff00007ffe0ff */
[----:B------:R-:W-:Y:S05]  /*8960*/  BRA.U !UP0, `(.L_x_131) ;  /* 0x00000001082c7547 */ /* 0x000fea000b800000 */
[----:B------:R-:W-:Y:S01]  /*8970*/  ISETP.NE.AND P0, PT, R75, RZ, PT ;  /* 0x000000ff4b00720c */ /* 0x000fe20003f05270 */
[----:B------:R-:W-:Y:S01]  /*8980*/  IMAD.U32 R3, RZ, RZ, UR50 ;  /* 0x00000032ff037e24 */ /* 0x000fe2000f8e00ff */
[----:B------:R-:W-:Y:S11]  /*8990*/  R2UR UR4, R64 ;  /* 0x00000000400472ca */ /* 0x000ff600000e0000 */
[----:B------:R-:W-:Y:S02]  /*89a0*/  @P0 LEA R3, R3, UR49, 0x3 ;  /* 0x0000003103030c11 */ /* 0x000fe4000f8e18ff */
[----:B------:R-:W-:Y:S01]  /*89b0*/  IMAD.U32 R2, RZ, RZ, UR4 ;  /* 0x00000004ff027e24 */ /* 0x000fe2000f8e00ff */
[----:B------:R-:W-:Y:S02]  /*89c0*/  UIADD3 UR4, UPT, UPT, UR50, 0x1, URZ ;  /* 0x0000000132047890 */ /* 0x000fe4000fffe0ff */
[----:B------:R-:W-:Y:S02]  /*89d0*/  @P0 VIADD R3, R3, 0x58 ;  /* 0x0000005803030836 */ /* 0x000fe40000000000 */
[----:B------:R-:W-:Y:S03]  /*89e0*/  UISETP.NE.AND UP0, UPT, UR4, 0x3, UPT ;  /* 0x000000030400788c */ /* 0x000fe6000bf05270 */
[----:B------:R-:W-:Y:S01]  /*89f0*/  @P0 PRMT R2, R2, 0x654, R3 ;  /* 0x0000065402020816 */ /* 0x000fe20000000003 */
[----:B------:R-:W-:Y:S03]  /*8a00*/  USEL UR50, UR4, URZ, UP0 ;  /* 0x000000ff04327287 */ /* 0x000fe60008000000 */
[----:B------:R2:W-:Y:S09]  /*8a10*/  @P0 SYNCS.ARRIVE.TRANS64.RED.A1T0 RZ, [R2+URZ], RZ ;  /* 0x000000ff02ff09a7 */ /* 0x0005f200081004ff */
.L_x_131:
[----:B------:R-:W-:Y:S01]  /*8a20*/  R2UR UR5, R62 ;  /* 0x000000003e0572ca */ /* 0x000fe200000e0000 */
[----:B------:R-:W-:Y:S01]  /*8a30*/  UISETP.NE.AND UP0, UPT, UR63, URZ, UPT ;  /* 0x000000ff3f00728c */ /* 0x000fe2000bf05270 */
[----:B------:R-:W-:Y:S01]  /*8a40*/  R2UR UR4, R63 ;  /* 0x000000003f0472ca */ /* 0x000fe200000e0000 */
[----:B------:R-:W-:Y:S01]  /*8a50*/  UIADD3 UR51, UPT, UPT, UR51, 0x2, URZ ;  /* 0x0000000233337890 */ /* 0x000fe2000fffe0ff */
[----:B------:R-:W-:Y:S01]  /*8a60*/  ISETP.NE.AND P0, PT, R66, 0x2, PT ;  /* 0x000000024200780c */ /* 0x000fe20003f05270 */
[----:B------:R-:W-:Y:S01]  /*8a70*/  UMOV UR60, UR62 ;  /* 0x0000003e003c7c82 */ /* 0x000fe20008000000 */
[----:B------:R-:W-:Y:S02]  /*8a80*/  ISETP.NE.AND P1, PT, R0, 0x4, PT ;  /* 0x000000040000780c */ /* 0x000fe40003f25270 */
[----:B--2---:R-:W-:Y:S02]  /*8a90*/  SEL R2, RZ, 0x1, P0 ;  /* 0x00000001ff027807 */ /* 0x004fe40000000000 */
[----:B------:R-:W-:Y:S02]  /*8aa0*/  SEL R3, RZ, 0x1, P1 ;  /* 0x00000001ff037807 */ /* 0x000fe40000800000 */
[----:B------:R-:W-:Y:S01]  /*8ab0*/  LOP3.LUT R69, R69, R2, RZ, 0x3c, !PT ;  /* 0x0000000245457212 */ /* 0x000fe200078e3cff */
[----:B------:R-:W-:Y:S01]  /*8ac0*/  UIADD3 UR21, UPT, UPT, UR36, UR5, URZ ;  /* 0x0000000524157290 */ /* 0x000fe2000fffe0ff */
[----:B------:R-:W-:Y:S01]  /*8ad0*/  LOP3.LUT R70, R70, R3, RZ, 0x3c, !PT ;  /* 0x0000000346467212 */ /* 0x000fe200078e3cff */
[----:B------:R-:W-:Y:S01]  /*8ae0*/  UIADD3 UR20, UPT, UPT, UR37, UR4, URZ ;  /* 0x0000000425147290 */ /* 0x000fe2000fffe0ff */
[----:B------:R-:W-:Y:S02]  /*8af0*/  SEL R66, R66, RZ, P0 ;  /* 0x000000ff42427207 */ /* 0x000fe40000000000 */
[----:B------:R-:W-:Y:S01]  /*8b00*/  SEL R22, R0, RZ, P1 ;  /* 0x000000ff00167207 */ /* 0x000fe20000800000 */
[----:B------:R-:W-:Y:S08]  /*8b10*/  BRA.U UP0, `(.L_x_132) ;  /* 0xffffffd900f47547 */ /* 0x000ff0000b83ffff */
[----:B------:R-:W2:Y:S01]  /*8b20*/  LDCU.64 UR4, c[0x0][0x888] ;  /* 0x00011100ff0477ac */ /* 0x000ea20008000a00 */
[----:B------:R-:W3:Y:S01]  /*8b30*/  LDCU.64 UR6, c[0x0][0x890] ;  /* 0x00011200ff0677ac */ /* 0x000ee20008000a00 */
[----:B--2---:R-:W-:Y:S02]  /*8b40*/  ISETP.NE.U32.AND P2, PT, RZ, UR4, PT ;  /* 0x00000004ff007c0c */ /* 0x004fe4000bf45070 */
[----:B---3--:R-:W-:Y:S02]  /*8b50*/  ISETP.NE.U32.AND P1, PT, RZ, UR6, PT ;  /* 0x00000006ff007c0c */ /* 0x008fe4000bf25070 */
[----:B------:R-:W-:Y:S02]  /*8b60*/  ISETP.NE.AND.EX P2, PT, RZ, UR5, PT, P2 ;  /* 0x00000005ff007c0c */ /* 0x000fe4000bf45320 */
[----:B------:R-:W-:-:S13]  /*8b70*/  ISETP.NE.AND.EX P0, PT, RZ, UR7, PT, P1 ;  /* 0x00000007ff007c0c */ /* 0x000fda000bf05310 */
[----:B------:R-:W-:Y:S05]  /*8b80*/  @P2 BRA P0, `(.L_x_133) ;  /* 0x00000000003c2947 */ /* 0x000fea0000000000 */
[----:B------:R-:W-:-:S13]  /*8b90*/  ISETP.NE.AND.EX P1, PT, RZ, UR7, PT, P1 ;  /* 0x00000007ff007c0c */ /* 0x000fda000bf25310 */
[----:B------:R-:W-:Y:S05]  /*8ba0*/  @P1 BRA `(.L_x_134) ;  /* 0x00000000000c1947 */ /* 0x000fea0003800000 */
[----:B------:R-:W-:-:S13]  /*8bb0*/  FSETP.NEU.AND P0, PT, R27, RZ, PT ;  /* 0x000000ff1b00720b */ /* 0x000fda0003f0d000 */
[----:B------:R-:W-:Y:S05]  /*8bc0*/  @!P0 EXIT ;  /* 0x000000000000894d */ /* 0x000fea0003800000 */
[----:B------:R-:W-:Y:S05]  /*8bd0*/  BRA `(.L_x_133) ;  /* 0x0000000000287947 */ /* 0x000fea0003800000 */
.L_x_134:
[----:B------:R-:W-:Y:S01]  /*8be0*/  ISETP.NE.AND P0, PT, R65, RZ, PT ;  /* 0x000000ff4100720c */ /* 0x000fe20003f05270 */
[----:B------:R-:W-:-:S12]  /*8bf0*/  BSSY.RECONVERGENT B0, `(.L_x_133) ;  /* 0x0000008000007945 */ /* 0x000fd80003800200 */
[----:B------:R-:W-:Y:S05]  /*8c00*/  @P0 BRA `(.L_x_135) ;  /* 0x0000000000100947 */ /* 0x000fea0003800000 */
[----:B------:R-:W-:-:S04]  /*8c10*/  ISETP.NE.U32.AND P0, PT, RZ, UR4, PT ;  /* 0x00000004ff007c0c */ /* 0x000fc8000bf05070 */
[----:B------:R-:W-:-:S13]  /*8c20*/  ISETP.NE.AND.EX P0, PT, RZ, UR5, PT, P0 ;  /* 0x00000005ff007c0c */ /* 0x000fda000bf05300 */
[----:B------:R-:W-:Y:S05]  /*8c30*/  @!P0 EXIT ;  /* 0x000000000000894d */ /* 0x000fea0003800000 */
[----:B------:R-:W-:Y:S05]  /*8c40*/  BRA `(.L_x_136) ;  /* 0x0000000000087947 */ /* 0x000fea0003800000 */
.L_x_135:
[----:B------:R-:W-:-:S13]  /*8c50*/  FSETP.NEU.AND P0, PT, R27, RZ, PT ;  /* 0x000000ff1b00720b */ /* 0x000fda0003f0d000 */
[----:B------:R-:W-:Y:S05]  /*8c60*/  @!P0 EXIT ;  /* 0x000000000000894d */ /* 0x000fea0003800000 */
.L_x_136:
[----:B------:R-:W-:Y:S05]  /*8c70*/  BSYNC.RECONVERGENT B0 ;  /* 0x0000000000007941 */ /* 0x000fea0003800200 */
.L_x_133:
[----:B------:R-:W-:Y:S01]  /*8c80*/  R2UR UR7, R64 ;  /* 0x00000000400772ca */ /* 0x000fe200000e0000 */
[----:B------:R-:W-:Y:S01]  /*8c90*/  ULEA UR6, UR50, UR49, 0x3 ;  /* 0x0000003132067291 */ /* 0x000fe2000f8e18ff */
[----:B------:R-:W-:-:S04]  /*8ca0*/  DEPBAR.LE SB0, 0x0 ;  /* 0x000080000000791a */ /* 0x000fc80000000000 */
[----:B------:R-:W-:-:S07]  /*8cb0*/  UIADD3 UR6, UPT, UPT, UR6, 0x58, URZ ;  /* 0x0000005806067890 */ /* 0x000fce000fffe0ff */
[----:B------:R-:W-:-:S09]  /*8cc0*/  UPRMT UR6, UR7, 0x654, UR6 ;  /* 0x0000065407067896 */ /* 0x000fd20008000006 */
[----:B------:R-:W-:Y:S01]  /*8cd0*/  SYNCS.ARRIVE.TRANS64.RED.A1T0 RZ, [UR6], RZ ;  /* 0x000000ffffff79a7 */ /* 0x000fe20008100406 */
[----:B------:R-:W-:Y:S05]  /*8ce0*/  EXIT ;  /* 0x000000000000794d */ /* 0x000fea0003800000 */
.L_x_24:
[----:B-1----:R1:W2:Y:S02]  /*8cf0*/  SYNCS.PHASECHK.TRANS64.TRYWAIT P0, [R3+URZ+0xf0], R2 ;  /* 0x0000f002030075a7 */ /* 0x0022a400080011ff */
[----:B--2---:R-:W-:Y:S05]  /*8d00*/  @!P0 NANOSLEEP.SYNCS 0x989680 ;  /* 0x009896800000895d */ /* 0x004fea0003900000 */
[----:B------:R-:W2:Y:S02]  /*8d10*/  @!P0 SYNCS.PHASECHK.TRANS64 P0, [R3+URZ+0xf0], R2 ;  /* 0x0000f002030085a7 */ /* 0x000ea400080010ff */
[----:B--2---:R-:W-:Y:S05]  /*8d20*/  @!P0 BRA `(.L_x_24) ;  /* 0xfffffffc00f08947 */ /* 0x004fea000383ffff */
[----:B------:R-:W-:Y:S05]  /*8d30*/  BRA `(.L_x_137) ;  /* 0xffffff9000287947 */ /* 0x000fea000383ffff */
.L_x_27:
[----:B-1----:R-:W-:-:S07]  /*8d40*/  MOV R0, UR6 ;  /* 0x0000000600007c02 */ /* 0x002fce0008000f00 */
.L_x_138:
[----:B-1----:R1:W2:Y:S02]  /*8d50*/  SYNCS.PHASECHK.TRANS64.TRYWAIT P0, [R0+URZ+0x20], R3 ;  /* 0x00002003000075a7 */ /* 0x0022a400080011ff */
[----:B--2---:R-:W-:Y:S05]  /*8d60*/  @!P0 NANOSLEEP.SYNCS 0x989680 ;  /* 0x009896800000895d */ /* 0x004fea0003900000 */
[----:B------:R-:W2:Y:S02]  /*8d70*/  @!P0 SYNCS.PHASECHK.TRANS64 P0, [R0+URZ+0x20], R3 ;  /* 0x00002003000085a7 */ /* 0x000ea400080010ff */
[----:B--2---:R-:W-:Y:S05]  /*8d80*/  @!P0 BRA `(.L_x_138) ;  /* 0xfffffffc00f08947 */ /* 0x004fea000383ffff */
[----:B------:R-:W-:Y:S05]  /*8d90*/  BRA `(.L_x_26) ;  /* 0xffffff9000847947 */ /* 0x000fea000383ffff */
.L_x_36:
[----:B-1----:R-:W-:-:S07]  /*8da0*/  MOV R0, UR6 ;  /* 0x0000000600007c02 */ /* 0x002fce0008000f00 */
.L_x_139:
[----:B-1----:R1:W2:Y:S02]  /*8db0*/  SYNCS.PHASECHK.TRANS64.TRYWAIT P0, [R0+URZ+0x20], R3 ;  /* 0x00002003000075a7 */ /* 0x0022a400080011ff */
[----:B--2---:R-:W-:Y:S05]  /*8dc0*/  @!P0 NANOSLEEP.SYNCS 0x989680 ;  /* 0x009896800000895d */ /* 0x004fea0003900000 */
[----:B------:R-:W2:Y:S02]  /*8dd0*/  @!P0 SYNCS.PHASECHK.TRANS64 P0, [R0+URZ+0x20], R3 ;  /* 0x00002003000085a7 */ /* 0x000ea400080010ff */
[----:B--2---:R-:W-:Y:S05]  /*8de0*/  @!P0 BRA `(.L_x_139) ;  /* 0xfffffffc00f08947 */ /* 0x004fea000383ffff */
[----:B------:R-:W-:Y:S05]  /*8df0*/  BRA `(.L_x_35) ;  /* 0xffffff9400e87947 */ /* 0x000fea000383ffff */
.L_x_43:
[----:B-1----:R1:W4:Y:S02]  /*8e00*/  SYNCS.PHASECHK.TRANS64.TRYWAIT P0, [R3+URZ+0x80], R0 ;  /* 0x00008000030075a7 */ /* 0x00232400080011ff */
[----:B----4-:R-:W-:Y:S05]  /*8e10*/  @!P0 NANOSLEEP.SYNCS 0x989680 ;  /* 0x009896800000895d */ /* 0x010fea0003900000 */
[----:B------:R-:W4:Y:S02]  /*8e20*/  @!P0 SYNCS.PHASECHK.TRANS64 P0, [R3+URZ+0x80], R0 ;  /* 0x00008000030085a7 */ /* 0x000f2400080010ff */
[----:B----4-:R-:W-:Y:S05]  /*8e30*/  @!P0 BRA `(.L_x_43) ;  /* 0xfffffffc00f08947 */ /* 0x010fea000383ffff */
[----:B------:R-:W-:Y:S05]  /*8e40*/  BRA `(.L_x_140) ;  /* 0xffffff9c002c7947 */ /* 0x000fea000383ffff */
.L_x_47:
[----:B-1----:R-:W-:-:S07]  /*8e50*/  MOV R0, UR4 ;  /* 0x0000000400007c02 */ /* 0x002fce0008000f00 */
.L_x_141:
[----:B-1----:R1:W2:Y:S02]  /*8e60*/  SYNCS.PHASECHK.TRANS64.TRYWAIT P0, [R0+URZ], R3 ;  /* 0x00000003000075a7 */ /* 0x0022a400080011ff */
[----:B--2---:R-:W-:Y:S05]  /*8e70*/  @!P0 NANOSLEEP.SYNCS 0x989680 ;  /* 0x009896800000895d */ /* 0x004fea0003900000 */
[----:B------:R-:W2:Y:S02]  /*8e80*/  @!P0 SYNCS.PHASECHK.TRANS64 P0, [R0+URZ], R3 ;  /* 0x00000003000085a7 */ /* 0x000ea400080010ff */
[----:B--2---:R-:W-:Y:S05]  /*8e90*/  @!P0 BRA `(.L_x_141) ;  /* 0xfffffffc00f08947 */ /* 0x004fea000383ffff */
[----:B------:R-:W-:Y:S05]  /*8ea0*/  BRA `(.L_x_142) ;  /* 0xffffffa000d87947 */ /* 0x000fea000383ffff */
.L_x_48:
[----:B------:R-:W-:-:S07]  /*8eb0*/  MOV R0, UR5 ;  /* 0x0000000500007c02 */ /* 0x000fce0008000f00 */
.L_x_143:
[----:B-1----:R1:W2:Y:S02]  /*8ec0*/  SYNCS.PHASECHK.TRANS64.TRYWAIT P0, [R0+URZ], R3 ;  /* 0x00000003000075a7 */ /* 0x0022a400080011ff */
[----:B--2---:R-:W-:Y:S05]  /*8ed0*/  @!P0 NANOSLEEP.SYNCS 0x989680 ;  /* 0x009896800000895d */ /* 0x004fea0003900000 */
[----:B------:R-:W2:Y:S02]  /*8ee0*/  @!P0 SYNCS.PHASECHK.TRANS64 P0, [R0+URZ], R3 ;  /* 0x00000003000085a7 */ /* 0x000ea400080010ff */
[----:B--2---:R-:W-:Y:S05]  /*8ef0*/  @!P0 BRA `(.L_x_143) ;  /* 0xfffffffc00f08947 */ /* 0x004fea000383ffff */
[----:B------:R-:W-:Y:S05]  /*8f00*/  BRA `(.L_x_144) ;  /* 0xffffffa000e47947 */ /* 0x000fea000383ffff */
.L_x_49:
[----:B------:R-:W-:-:S07]  /*8f10*/  MOV R0, UR5 ;  /* 0x0000000500007c02 */ /* 0x000fce0008000f00 */
.L_x_145:
[----:B-1----:R1:W2:Y:S02]  /*8f20*/  SYNCS.PHASECHK.TRANS64.TRYWAIT P0, [R0+URZ], R3 ;  /* 0x00000003000075a7 */ /* 0x0022a400080011ff */
[----:B--2---:R-:W-:Y:S05]  /*8f30*/  @!P0 NANOSLEEP.SYNCS 0x989680 ;  /* 0x009896800000895d */ /* 0x004fea0003900000 */
[----:B------:R-:W2:Y:S02]  /*8f40*/  @!P0 SYNCS.PHASECHK.TRANS64 P0, [R0+URZ], R3 ;  /* 0x00000003000085a7 */ /* 0x000ea400080010ff */
[----:B--2---:R-:W-:Y:S05]  /*8f50*/  @!P0 BRA `(.L_x_145) ;  /* 0xfffffffc00f08947 */ /* 0x004fea000383ffff */
[----:B------:R-:W-:Y:S05]  /*8f60*/  BRA `(.L_x_146) ;  /* 0xffffffa000f07947 */ /* 0x000fea000383ffff */
.L_x_52:
[----:B-1----:R1:W2:Y:S02]  /*8f70*/  SYNCS.PHASECHK.TRANS64.TRYWAIT P0, [R0+URZ+0xe0], R9 ;  /* 0x0000e009000075a7 */ /* 0x0022a400080011ff */
[----:B--2---:R-:W-:Y:S05]  /*8f80*/  @!P0 NANOSLEEP.SYNCS 0x989680 ;  /* 0x009896800000895d */ /* 0x004fea0003900000 */
[----:B------:R-:W2:Y:S02]  /*8f90*/  @!P0 SYNCS.PHASECHK.TRANS64 P0, [R0+URZ+0xe0], R9 ;  /* 0x0000e009000085a7 */ /* 0x000ea400080010ff */
[----:B--2---:R-:W-:Y:S05]  /*8fa0*/  @!P0 BRA `(.L_x_52) ;  /* 0xfffffffc00f08947 */ /* 0x004fea000383ffff */
[----:B------:R-:W-:Y:S05]  /*8fb0*/  BRA `(.L_x_147) ;  /* 0xffffffa400587947 */ /* 0x000fea000383ffff */
.L_x_53:
[----:B------:R-:W-:-:S07]  /*8fc0*/  MOV R0, UR4 ;  /* 0x0000000400007c02 */ /* 0x000fce0008000f00 */
.L_x_148:
[----:B-1----:R1:W2:Y:S02]  /*8fd0*/  SYNCS.PHASECHK.TRANS64.TRYWAIT P0, [R0+URZ+0x90], R11 ;  /* 0x0000900b000075a7 */ /* 0x0022a400080011ff */
[----:B--2---:R-:W-:Y:S05]  /*8fe0*/  @!P0 NANOSLEEP.SYNCS 0x989680 ;  /* 0x009896800000895d */ /* 0x004fea0003900000 */
[----:B------:R-:W2:Y:S02]  /*8ff0*/  @!P0 SYNCS.PHASECHK.TRANS64 P0, [R0+URZ+0x90], R11 ;  /* 0x0000900b000085a7 */ /* 0x000ea400080010ff */
[----:B--2---:R-:W-:Y:S05]  /*9000*/  @!P0 BRA `(.L_x_148) ;  /* 0xfffffffc00f08947 */ /* 0x004fea000383ffff */
[----:B------:R-:W-:Y:S05]  /*9010*/  BRA `(.L_x_149) ;  /* 0xffffffa400687947 */ /* 0x000fea000383ffff */
.L_x_54:
[----:B-1----:R1:W2:Y:S02]  /*9020*/  SYNCS.PHASECHK.TRANS64.TRYWAIT P1, [R0+URZ+0x80], R9 ;  /* 0x00008009000075a7 */ /* 0x0022a400080211ff */
[----:B--2---:R-:W-:Y:S05]  /*9030*/  @!P1 NANOSLEEP.SYNCS 0x989680 ;  /* 0x009896800000995d */ /* 0x004fea0003900000 */
[----:B------:R-:W2:Y:S02]  /*9040*/  @!P1 SYNCS.PHASECHK.TRANS64 P1, [R0+URZ+0x80], R9 ;  /* 0x00008009000095a7 */ /* 0x000ea400080210ff */
[----:B--2---:R-:W-:Y:S05]  /*9050*/  @!P1 BRA `(.L_x_54) ;  /* 0xfffffffc00f09947 */ /* 0x004fea000383ffff */
[----:B------:R-:W-:Y:S05]  /*9060*/  BRA `(.L_x_150) ;  /* 0xffffffa400987947 */ /* 0x000fea000383ffff */
.L_x_57:
[----:B------:R-:W-:-:S07]  /*9070*/  MOV R0, UR4 ;  /* 0x0000000400007c02 */ /* 0x000fce0008000f00 */
.L_x_151:
[----:B-1----:R1:W2:Y:S02]  /*9080*/  SYNCS.PHASECHK.TRANS64.TRYWAIT P0, [R0+URZ+0x90], R3 ;  /* 0x00009003000075a7 */ /* 0x0022a400080011ff */
[----:B--2---:R-:W-:Y:S05]  /*9090*/  @!P0 NANOSLEEP.SYNCS 0x989680 ;  /* 0x009896800000895d */ /* 0x004fea0003900000 */
[----:B------:R-:W2:Y:S02]  /*90a0*/  @!P0 SYNCS.PHASECHK.TRANS64 P0, [R0+URZ+0x90], R3 ;  /* 0x00009003000085a7 */ /* 0x000ea400080010ff */
[----:B--2---:R-:W-:Y:S05]  /*90b0*/  @!P0 BRA `(.L_x_151) ;  /* 0xfffffffc00f08947 */ /* 0x004fea000383ffff */
[----:B------:R-:W-:Y:S05]  /*90c0*/  BRA `(.L_x_56) ;  /* 0xffffffa400ec7947 */ /* 0x000fea000383ffff */
.L_x_66:
[----:B-1----:R-:W-:-:S04]  /*90d0*/  MOV R7, UR5 ;  /* 0x0000000500077c02 */ /* 0x002fc80008000f00 */
[----:B------:R1:W2:Y:S03]  /*90e0*/  SYNCS.PHASECHK.TRANS64.TRYWAIT P0, [R7+URZ+0x8], R8 ;  /* 0x00000808070075a7 */ /* 0x0002a600080011ff */
[----:B--2---:R-:W-:Y:S05]  /*90f0*/  @!P0 NANOSLEEP.SYNCS 0x989680 ;  /* 0x009896800000895d */ /* 0x004fea0003900000 */
[----:B------:R-:W2:Y:S02]  /*9100*/  @!P0 SYNCS.PHASECHK.TRANS64 P0, [R7+URZ+0x8], R8 ;  /* 0x00000808070085a7 */ /* 0x000ea400080010ff */
[----:B--2---:R-:W-:Y:S05]  /*9110*/  @!P0 BRA `(.L_x_66) ;  /* 0xfffffffc00ec8947 */ /* 0x004fea000383ffff */
[----:B------:R-:W-:Y:S05]  /*9120*/  BRA `(.L_x_65) ;  /* 0xffffffa800ac7947 */ /* 0x000fea000383ffff */
.L_x_68:
[----:B------:R-:W-:Y:S01]  /*9130*/  BSSY B0, `(.L_x_152) ;  /* 0x0000006000007945 */ /* 0x000fe20003800000 */
[----:B------:R-:W-:-:S07]  /*9140*/  MOV R15, 0xffffffff ;  /* 0xffffffff000f7802 */ /* 0x000fce0000000f00 */
[----:B-1---5:R-:W-:Y:S05]  /*9150*/  WARPSYNC.COLLECTIVE R15, `(.L_x_153) ;  /* 0x000000000f0c7348 */ /* 0x022fea0003c00000 */
[----:B------:R-:W-:Y:S02]  /*9160*/  ELECT P6, UR79, PT ;  /* 0x00000000004f782f */ /* 0x000fe400038c0000 */
[----:B------:R-:W-:Y:S01]  /*9170*/  MOV R14, UR79 ;  /* 0x0000004f000e7c02 */ /* 0x000fe20008000f00 */
[----:B-1---5:R-:W-:Y:S10]  /*9180*/  ENDCOLLECTIVE ;  /* 0x000000000000791b */ /* 0x022ff40003800000 */
.L_x_153:
[----:B------:R-:W-:Y:S05]  /*9190*/  BSYNC B0 ;  /* 0x0000000000007941 */ /* 0x000fea0003800000 */
.L_x_152:
[----:B------:R-:W-:Y:S01]  /*91a0*/  PLOP3.LUT P0, PT, P6, PT, PT, 0x80, 0x8 ;  /* 0x000000000008781c */ /* 0x000fe2000370f070 */
[----:B------:R-:W-:-:S12]  /*91b0*/  BRA `(.L_x_154) ;  /* 0xffffffa800dc7947 */ /* 0x000fd8000383ffff */
.L_x_70:
[----:B-1----:R-:W-:-:S04]  /*91c0*/  MOV R5, UR5 ;  /* 0x0000000500057c02 */ /* 0x002fc80008000f00 */
[----:B------:R1:W2:Y:S03]  /*91d0*/  SYNCS.PHASECHK.TRANS64.TRYWAIT P0, [R5+URZ+0x8], R6 ;  /* 0x00000806050075a7 */ /* 0x0002a600080011ff */
[----:B--2---:R-:W-:Y:S05]  /*91e0*/  @!P0 NANOSLEEP.SYNCS 0x989680 ;  /* 0x009896800000895d */ /* 0x004fea0003900000 */
[----:B------:R-:W2:Y:S02]  /*91f0*/  @!P0 SYNCS.PHASECHK.TRANS64 P0, [R5+URZ+0x8], R6 ;  /* 0x00000806050085a7 */ /* 0x000ea400080010ff */
[----:B--2---:R-:W-:Y:S05]  /*9200*/  @!P0 BRA `(.L_x_70) ;  /* 0xfffffffc00ec8947 */ /* 0x004fea000383ffff */
[----:B------:R-:W-:Y:S05]  /*9210*/  BRA `(.L_x_69) ;  /* 0xffffffa800e07947 */ /* 0x000fea000383ffff */
.L_x_71:
[----:B-1----:R1:W2:Y:S02]  /*9220*/  SYNCS.PHASECHK.TRANS64.TRYWAIT P0, [R3+URZ+0x80], R4 ;  /* 0x00008004030075a7 */ /* 0x0022a400080011ff */
[----:B--2---:R-:W-:Y:S05]  /*9230*/  @!P0 NANOSLEEP.SYNCS 0x989680 ;  /* 0x009896800000895d */ /* 0x004fea0003900000 */
[----:B------:R-:W2:Y:S02]  /*9240*/  @!P0 SYNCS.PHASECHK.TRANS64 P0, [R3+URZ+0x80], R4 ;  /* 0x00008004030085a7 */ /* 0x000ea400080010ff */
[----:B--2---:R-:W-:Y:S05]  /*9250*/  @!P0 BRA `(.L_x_71) ;  /* 0xfffffffc00f08947 */ /* 0x004fea000383ffff */
[----:B------:R-:W-:Y:S05]  /*9260*/  BRA `(.L_x_155) ;  /* 0xffffffac00f07947 */ /* 0x000fea000383ffff */
.L_x_73:
[----:B------:R-:W-:-:S13]  /*9270*/  R2UR UR4, R4 ;  /* 0x00000000040472ca */ /* 0x000fda00000e0000 */
[----:B------:R-:W-:-:S07]  /*9280*/  MOV R3, UR4 ;  /* 0x0000000400037c02 */ /* 0x000fce0008000f00 */
.L_x_156:
[----:B-1----:R1:W2:Y:S02]  /*9290*/  SYNCS.PHASECHK.TRANS64.TRYWAIT P0, [R3+URZ+0xc0], R6 ;  /* 0x0000c006030075a7 */ /* 0x0022a400080011ff */
[----:B--2---:R-:W-:Y:S05]  /*92a0*/  @!P0 NANOSLEEP.SYNCS 0x989680 ;  /* 0x009896800000895d */ /* 0x004fea0003900000 */
[----:B------:R-:W2:Y:S02]  /*92b0*/  @!P0 SYNCS.PHASECHK.TRANS64 P0, [R3+URZ+0xc0], R6 ;  /* 0x0000c006030085a7 */ /* 0x000ea400080010ff */
[----:B--2---:R-:W-:Y:S05]  /*92c0*/  @!P0 BRA `(.L_x_156) ;  /* 0xfffffffc00f08947 */ /* 0x004fea000383ffff */
[----:B------:R-:W-:Y:S05]  /*92d0*/  BRA `(.L_x_157) ;  /* 0xffffffb000447947 */ /* 0x000fea000383ffff */
.L_x_76:
[----:B------:R-:W-:Y:S07]  /*92e0*/  MOV R3, UR5 ;  /* 0x0000000500037c02 */ /* 0x000fee0008000f00 */
.L_x_158:
[----:B-1----:R1:W2:Y:S02]  /*92f0*/  SYNCS.PHASECHK.TRANS64.TRYWAIT P0, [R3+URZ], R6 ;  /* 0x00000006030075a7 */ /* 0x0022a400080011ff */
[----:B--2---:R-:W-:Y:S05]  /*9300*/  @!P0 NANOSLEEP.SYNCS 0x989680 ;  /* 0x009896800000895d */ /* 0x004fea0003900000 */
[----:B------:R-:W2:Y:S02]  /*9310*/  @!P0 SYNCS.PHASECHK.TRANS64 P0, [R3+URZ], R6 ;  /* 0x00000006030085a7 */ /* 0x000ea400080010ff */
[----:B--2---:R-:W-:Y:S05]  /*9320*/  @!P0 BRA `(.L_x_158) ;  /* 0xfffffffc00f08947 */ /* 0x004fea000383ffff */
[----:B------:R-:W-:Y:S05]  /*9330*/  BRA `(.L_x_75) ;  /* 0xffffffb0005c7947 */ /* 0x000fea000383ffff */
.L_x_80:
[----:B--2---:R-:W-:-:S07]  /*9340*/  MOV R2, UR4 ;  /* 0x0000000400027c02 */ /* 0x004fce0008000f00 */
.L_x_159:
[----:B-1----:R1:W2:Y:S02]  /*9350*/  SYNCS.PHASECHK.TRANS64.TRYWAIT P0, [R2+URZ], R3 ;  /* 0x00000003020075a7 */ /* 0x0022a400080011ff */
[----:B--2---:R-:W-:Y:S05]  /*9360*/  @!P0 NANOSLEEP.SYNCS 0x989680 ;  /* 0x009896800000895d */ /* 0x004fea0003900000 */
[----:B------:R-:W2:Y:S02]  /*9370*/  @!P0 SYNCS.PHASECHK.TRANS64 P0, [R2+URZ], R3 ;  /* 0x00000003020085a7 */ /* 0x000ea400080010ff */
[----:B--2---:R-:W-:Y:S05]  /*9380*/  @!P0 BRA `(.L_x_159) ;  /* 0xfffffffc00f08947 */ /* 0x004fea000383ffff */
[----:B------:R-:W-:Y:S05]  /*9390*/  BRA `(.L_x_160) ;  /* 0xffffffb800747947 */ /* 0x000fea000383ffff */
.L_x_81:
[----:B--2---:R-:W-:-:S07]  /*93a0*/  MOV R2, UR5 ;  /* 0x0000000500027c02 */ /* 0x004fce0008000f00 */
.L_x_161:
[----:B-1----:R1:W2:Y:S02]  /*93b0*/  SYNCS.PHASECHK.TRANS64.TRYWAIT P0, [R2+URZ], R5 ;  /* 0x00000005020075a7 */ /* 0x0022a400080011ff */
[----:B--2---:R-:W-:Y:S05]  /*93c0*/  @!P0 NANOSLEEP.SYNCS 0x989680 ;  /* 0x009896800000895d */ /* 0x004fea0003900000 */
[----:B------:R-:W2:Y:S02]  /*93d0*/  @!P0 SYNCS.PHASECHK.TRANS64 P0, [R2+URZ], R5 ;  /* 0x00000005020085a7 */ /* 0x000ea400080010ff */
[----:B--2---:R-:W-:Y:S05]  /*93e0*/  @!P0 BRA `(.L_x_161) ;  /* 0xfffffffc00f08947 */ /* 0x004fea000383ffff */
[----:B------:R-:W-:Y:S05]  /*93f0*/  BRA `(.L_x_162) ;  /* 0xffffffb800847947 */ /* 0x000fea000383ffff */
.L_x_82:
[----:B--2---:R-:W-:-:S07]  /*9400*/  MOV R2, UR5 ;  /* 0x0000000500027c02 */ /* 0x004fce0008000f00 */
.L_x_163:
[----:B-1----:R1:W2:Y:S02]  /*9410*/  SYNCS.PHASECHK.TRANS64.TRYWAIT P0, [R2+URZ], R5 ;  /* 0x00000005020075a7 */ /* 0x0022a400080011ff */
[----:B--2---:R-:W-:Y:S05]  /*9420*/  @!P0 NANOSLEEP.SYNCS 0x989680 ;  /* 0x009896800000895d */ /* 0x004fea0003900000 */
[----:B------:R-:W2:Y:S02]  /*9430*/  @!P0 SYNCS.PHASECHK.TRANS64 P0, [R2+URZ], R5 ;  /* 0x00000005020085a7 */ /* 0x000ea400080010ff */
[----:B--2---:R-:W-:Y:S05]  /*9440*/  @!P0 BRA `(.L_x_163) ;  /* 0xfffffffc00f08947 */ /* 0x004fea000383ffff */
[----:B------:R-:W-:Y:S05]  /*9450*/  BRA `(.L_x_164) ;  /* 0xffffffb800907947 */ /* 0x000fea000383ffff */
.L_x_85:
[----:B------:R-:W-:-:S07]  /*9460*/  MOV R2, UR62 ;  /* 0x0000003e00027c02 */ /* 0x000fce0008000f00 */
.L_x_165:
[----:B-1----:R1:W2:Y:S02]  /*9470*/  SYNCS.PHASECHK.TRANS64.TRYWAIT P1, [R2+URZ+0x100], R3 ;  /* 0x00010003020075a7 */ /* 0x0022a400080211ff */
[----:B--2---:R-:W-:Y:S05]  /*9480*/  @!P1 NANOSLEEP.SYNCS 0x989680 ;  /* 0x009896800000995d */ /* 0x004fea0003900000 */
[----:B------:R-:W2:Y:S02]  /*9490*/  @!P1 SYNCS.PHASECHK.TRANS64 P1, [R2+URZ+0x100], R3 ;  /* 0x00010003020095a7 */ /* 0x000ea400080210ff */
[----:B--2---:R-:W-:Y:S05]  /*94a0*/  @!P1 BRA `(.L_x_165) ;  /* 0xfffffffc00f09947 */ /* 0x004fea000383ffff */
[----:B------:R-:W-:Y:S05]  /*94b0*/  BRA `(.L_x_166) ;  /* 0xffffffb800e07947 */ /* 0x000fea000383ffff */
.L_x_90:
[----:B---3--:R3:W1:Y:S02]  /*94c0*/  SYNCS.PHASECHK.TRANS64.TRYWAIT P0, [R12+URZ+0x80], R9 ;  /* 0x000080090c0075a7 */ /* 0x00866400080011ff */
[----:B-1----:R-:W-:Y:S05]  /*94d0*/  @!P0 NANOSLEEP.SYNCS 0x989680 ;  /* 0x009896800000895d */ /* 0x002fea0003900000 */
[----:B------:R-:W1:Y:S02]  /*94e0*/  @!P0 SYNCS.PHASECHK.TRANS64 P0, [R12+URZ+0x80], R9 ;  /* 0x000080090c0085a7 */ /* 0x000e6400080010ff */
[----:B-1----:R-:W-:Y:S05]  /*94f0*/  @!P0 BRA `(.L_x_90) ;  /* 0xfffffffc00f08947 */ /* 0x002fea000383ffff */
[----:B------:R-:W-:Y:S05]  /*9500*/  BRA `(.L_x_167) ;  /* 0xffffffc000047947 */ /* 0x000fea000383ffff */
.L_x_93:
[----:B------:R-:W-:Y:S07]  /*9510*/  MOV R0, UR29 ;  /* 0x0000001d00007c02 */ /* 0x000fee0008000f00 */
.L_x_168:
[----:B-1----:R1:W2:Y:S02]  /*9520*/  SYNCS.PHASECHK.TRANS64.TRYWAIT P2, [R0+URZ+0x78], R9 ;  /* 0x00007809000075a7 */ /* 0x0022a400080411ff */
[----:B--2---:R-:W-:Y:S05]  /*9530*/  @!P2 NANOSLEEP.SYNCS 0x989680 ;  /* 0x009896800000a95d */ /* 0x004fea0003900000 */
[----:B------:R-:W2:Y:S02]  /*9540*/  @!P2 SYNCS.PHASECHK.TRANS64 P2, [R0+URZ+0x78], R9 ;  /* 0x000078090000a5a7 */ /* 0x000ea400080410ff */
[----:B--2---:R-:W-:Y:S05]  /*9550*/  @!P2 BRA `(.L_x_168) ;  /* 0xfffffffc00f0a947 */ /* 0x004fea000383ffff */
[----:B------:R-:W-:Y:S05]  /*9560*/  BRA `(.L_x_92) ;  /* 0xffffffc400687947 */ /* 0x000fea000383ffff */
.L_x_96:
[----:B------:R-:W-:Y:S07]  /*9570*/  MOV R0, UR4 ;  /* 0x0000000400007c02 */ /* 0x000fee0008000f00 */
.L_x_169:
[----:B-1----:R1:W2:Y:S02]  /*9580*/  SYNCS.PHASECHK.TRANS64.TRYWAIT P0, [R0+URZ+0x58], R9 ;  /* 0x00005809000075a7 */ /* 0x0022a400080011ff */
[----:B--2---:R-:W-:Y:S05]  /*9590*/  @!P0 NANOSLEEP.SYNCS 0x989680 ;  /* 0x009896800000895d */ /* 0x004fea0003900000 */
[----:B------:R-:W2:Y:S02]  /*95a0*/  @!P0 SYNCS.PHASECHK.TRANS64 P0, [R0+URZ+0x58], R9 ;  /* 0x00005809000085a7 */ /* 0x000ea400080010ff */
[----:B--2---:R-:W-:Y:S05]  /*95b0*/  @!P0 BRA `(.L_x_169) ;  /* 0xfffffffc00f08947 */ /* 0x004fea000383ffff */
[----:B------:R-:W-:Y:S05]  /*95c0*/  BRA `(.L_x_170) ;  /* 0xffffffc400c87947 */ /* 0x000fea000383ffff */
.L_x_97:
[----:B------:R-:W-:Y:S07]  /*95d0*/  MOV R9, UR5 ;  /* 0x0000000500097c02 */ /* 0x000fee0008000f00 */
.L_x_171:
[----:B-1----:R1:W2:Y:S02]  /*95e0*/  SYNCS.PHASECHK.TRANS64.TRYWAIT P0, [R9+URZ+0x58], R6 ;  /* 0x00005806090075a7 */ /* 0x0022a400080011ff */
[----:B--2---:R-:W-:Y:S05]  /*95f0*/  @!P0 NANOSLEEP.SYNCS 0x989680 ;  /* 0x009896800000895d */ /* 0x004fea0003900000 */
[----:B------:R-:W2:Y:S02]  /*9600*/  @!P0 SYNCS.PHASECHK.TRANS64 P0, [R9+URZ+0x58], R6 ;  /* 0x00005806090085a7 */ /* 0x000ea400080010ff */
[----:B--2---:R-:W-:Y:S05]  /*9610*/  @!P0 BRA `(.L_x_171) ;  /* 0xfffffffc00f08947 */ /* 0x004fea000383ffff */
[----:B------:R-:W-:Y:S05]  /*9620*/  BRA `(.L_x_172) ;  /* 0xffffffc800447947 */ /* 0x000fea000383ffff */
.L_x_99:
[----:B------:R-:W-:-:S07]  /*9630*/  MOV R0, UR4 ;  /* 0x0000000400007c02 */ /* 0x000fce0008000f00 */
.L_x_173:
[----:B-1----:R1:W2:Y:S02]  /*9640*/  SYNCS.PHASECHK.TRANS64.TRYWAIT P0, [R0+URZ], R3 ;  /* 0x00000003000075a7 */ /* 0x0022a400080011ff */
[----:B--2---:R-:W-:Y:S05]  /*9650*/  @!P0 NANOSLEEP.SYNCS 0x989680 ;  /* 0x009896800000895d */ /* 0x004fea0003900000 */
[----:B------:R-:W2:Y:S02]  /*9660*/  @!P0 SYNCS.PHASECHK.TRANS64 P0, [R0+URZ], R3 ;  /* 0x00000003000085a7 */ /* 0x000ea400080010ff */
[----:B--2---:R-:W-:Y:S05]  /*9670*/  @!P0 BRA `(.L_x_173) ;  /* 0xfffffffc00f08947 */ /* 0x004fea000383ffff */
[----:B------:R-:W-:Y:S05]  /*9680*/  BRA `(.L_x_174) ;  /* 0xffffffc800f87947 */ /* 0x000fea000383ffff */
.L_x_100:
[----:B------:R-:W-:-:S07]  /*9690*/  MOV R0, UR5 ;  /* 0x0000000500007c02 */ /* 0x000fce0008000f00 */
.L_x_175:
[----:B-1----:R1:W2:Y:S02]  /*96a0*/  SYNCS.PHASECHK.TRANS64.TRYWAIT P0, [R0+URZ], R3 ;  /* 0x00000003000075a7 */ /* 0x0022a400080011ff */
[----:B--2---:R-:W-:Y:S05]  /*96b0*/  @!P0 NANOSLEEP.SYNCS 0x989680 ;  /* 0x009896800000895d */ /* 0x004fea0003900000 */
[----:B------:R-:W2:Y:S02]  /*96c0*/  @!P0 SYNCS.PHASECHK.TRANS64 P0, [R0+URZ], R3 ;  /* 0x00000003000085a7 */ /* 0x000ea400080010ff */
[----:B--2---:R-:W-:Y:S05]  /*96d0*/  @!P0 BRA `(.L_x_175) ;  /* 0xfffffffc00f08947 */ /* 0x004fea000383ffff */
[----:B------:R-:W-:Y:S05]  /*96e0*/  BRA `(.L_x_176) ;  /* 0xffffffcc00047947 */ /* 0x000fea000383ffff */
.L_x_102:
[----:B--2---:R2:W4:Y:S02]  /*96f0*/  SYNCS.PHASECHK.TRANS64.TRYWAIT P0, [R3+URZ+0x80], R0 ;  /* 0x00008000030075a7 */ /* 0x00452400080011ff */
[----:B----4-:R-:W-:Y:S05]  /*9700*/  @!P0 NANOSLEEP.SYNCS 0x989680 ;  /* 0x009896800000895d */ /* 0x010fea0003900000 */
[----:B------:R-:W4:Y:S02]  /*9710*/  @!P0 SYNCS.PHASECHK.TRANS64 P0, [R3+URZ+0x80], R0 ;  /* 0x00008000030085a7 */ /* 0x000f2400080010ff */
[----:B----4-:R-:W-:Y:S05]  /*9720*/  @!P0 BRA `(.L_x_102) ;  /* 0xfffffffc00f08947 */ /* 0x010fea000383ffff */
[----:B------:R-:W-:Y:S05]  /*9730*/  BRA `(.L_x_177) ;  /* 0xffffffd000007947 */ /* 0x000fea000383ffff */
.L_x_112:
[----:B-1----:R1:W2:Y:S02]  /*9740*/  SYNCS.PHASECHK.TRANS64.TRYWAIT P0, [R0+URZ+0x40], R5 ;  /* 0x00004005000075a7 */ /* 0x0022a400080011ff */
[----:B--2---:R-:W-:Y:S05]  /*9750*/  @!P0 NANOSLEEP.SYNCS 0x989680 ;  /* 0x009896800000895d */ /* 0x004fea0003900000 */
[----:B------:R-:W2:Y:S02]  /*9760*/  @!P0 SYNCS.PHASECHK.TRANS64 P0, [R0+URZ+0x40], R5 ;  /* 0x00004005000085a7 */ /* 0x000ea400080010ff */
[----:B--2---:R-:W-:Y:S05]  /*9770*/  @!P0 BRA `(.L_x_112) ;  /* 0xfffffffc00f08947 */ /* 0x004fea000383ffff */
[----:B------:R-:W-:Y:S05]  /*9780*/  BRA `(.L_x_111) ;  /* 0xffffffdc007c7947 */ /* 0x000fea000383ffff */
.L_x_114:
[----:B-1----:R1:W3:Y:S02]  /*9790*/  SYNCS.PHASECHK.TRANS64.TRYWAIT P1, [R76+URZ+0xa0], R3 ;  /* 0x0000a0034c0075a7 */ /* 0x0022e400080211ff */
[----:B---3--:R-:W-:Y:S05]  /*97a0*/  @!P1 NANOSLEEP.SYNCS 0x989680 ;  /* 0x009896800000995d */ /* 0x008fea0003900000 */
[----:B------:R-:W3:Y:S02]  /*97b0*/  @!P1 SYNCS.PHASECHK.TRANS64 P1, [R76+URZ+0xa0], R3 ;  /* 0x0000a0034c0095a7 */ /* 0x000ee400080210ff */
[----:B---3--:R-:W-:Y:S05]  /*97c0*/  @!P1 BRA `(.L_x_114) ;  /* 0xfffffffc00f09947 */ /* 0x008fea000383ffff */
[----:B------:R-:W-:Y:S05]  /*97d0*/  BRA `(.L_x_113) ;  /* 0xffffffdc00b47947 */ /* 0x000fea000383ffff */
.L_x_125:
[----:B-1----:R1:W3:Y:S02]  /*97e0*/  SYNCS.PHASECHK.TRANS64.TRYWAIT P0, [R2+URZ+0x40], R83 ;  /* 0x00004053020075a7 */ /* 0x0022e400080011ff */
[----:B---3--:R-:W-:Y:S05]  /*97f0*/  @!P0 NANOSLEEP.SYNCS 0x989680 ;  /* 0x009896800000895d */ /* 0x008fea0003900000 */
[----:B------:R-:W3:Y:S02]  /*9800*/  @!P0 SYNCS.PHASECHK.TRANS64 P0, [R2+URZ+0x40], R83 ;  /* 0x00004053020085a7 */ /* 0x000ee400080010ff */
[----:B---3--:R-:W-:Y:S05]  /*9810*/  @!P0 BRA `(.L_x_125) ;  /* 0xfffffffc00f08947 */ /* 0x008fea000383ffff */
[----:B------:R-:W-:Y:S05]  /*9820*/  BRA `(.L_x_124) ;  /* 0xffffffe400fc7947 */ /* 0x000fea000383ffff */
        .weak           $__internal_0_$__cuda_sm10x_tcgen05_guardrail_trap_col_being_dealloced_not_returned_by_alloc
        .type           $__internal_0_$__cuda_sm10x_tcgen05_guardrail_trap_col_being_dealloced_not_returned_by_alloc,@function
        .size           $__internal_0_$__cuda_sm10x_tcgen05_guardrail_trap_col_being_dealloced_not_returned_by_alloc,($__internal_1_$__cuda_sm10x_tcgen05_guardrail_trap_phase_invalid_during_alloc - $__internal_0_$__cuda_sm10x_tcgen05_guardrail_trap_col_being_dealloced_not_returned_by_alloc)
$__internal_0_$__cuda_sm10x_tcgen05_guardrail_trap_col_being_dealloced_not_returned_by_alloc:
[----:B------:R-:W-:Y:S05]  /*9830*/  BPT.TRAP 0x1 ;  /* 0x000000040000795c */ /* 0x000fea0000300000 */
[----:B------:R-:W-:-:S04]  /*9840*/  HFMA2 R3, -RZ, RZ, 0, 0 ;  /* 0x00000000ff037431 */ /* 0x000fc800000001ff */
[----:B------:R-:W-:Y:S05]  /*9850*/  RET.REL.NODEC R2 `(_ZN7cutlass13device_kernelINS_4gemm6kernel13GemmUniversalIN4cute5tupleIJiiiiEEENS1_10collective13CollectiveMmaINS1_35MainloopSm100TmaUmmaWarpSpecializedILi4ELi2ELi4ENS5_IJNS4_1CILi4EEESB_NSA_ILi1EEEEEEEENS5_IJNSA_ILi128EEENSA_ILi64EEESF_EEENS_10tfloat32_tENS5_IJlSC_lEEESI_SJ_NS4_8TiledMMAINS4_8MMA_AtomIJNS4_23SM100_MMA_TF32_2x1SM_SSISI_SI_fLi128ELi64ELNS4_4UMMA5MajorE0ELSO_0ELNSN_7ScaleInE0ELSP_0EEEEEENS4_6LayoutINS5_IJSC_SC_SC_EEENS5_IJNSA_ILi0EEESU_SU_EEEEENS5_IJNS4_10UnderscoreESX_SX_EEEEENS4_28SM100_TMA_2SM_LOAD_MULTICASTENS4_14ComposedLayoutINS4_7SwizzleILi3ELi4ELi3EEENS4_18smem_ptr_flag_bitsILi32EEENSS_INS5_IJNSA_ILi8EEENSA_ILi32EEEEEENS5_IJS17_SC_EEEEEEEvNS4_8identityES10_S1B_vS1C_EENS_8epilogue10collective18CollectiveEpilogueINS1E_23Sm100TmaWarpSpecializedILi3ELi2ELi16ELb1ELb0EEEJNS5_IJSG_SG_SF_EEENS5_IJNSS_ISG_SC_EENSS_INS5_IJNSA_ILi16EEENSA_ILi2EEEEEENS5_IJSC_S17_EEEEEEEESI_SJ_SI_SJ_NS1E_6fusion15FusionCallbacksIS1I_NS1R_17LinearCombinationISI_fSI_fLNS_15FloatRoundStyleE2EEES1J_S1Q_JEEENS4_5SM1004TMEM4LOAD26SM100_TMEM_LOAD_32dp32b16xENS4_13SM90_TMA_LOADENS11_INS12_ILi2ELi4ELi3EEES15_NSS_INS5_IJS16_S1L_EEENS5_IJS1L_SC_EEEEEEENS4_39AutoVectorizingCopyWithAssumedAlignmentILi128EEENS4_14SM90_TMA_STOREES26_S28_S28_EEEvvEEEEvNT_6ParamsE) ;  /* 0xffffff6402e87950 */ /* 0x000fea0003c3ffff */
        .weak           $__internal_1_$__cuda_sm10x_tcgen05_guardrail_trap_phase_invalid_during_alloc
        .type           $__internal_1_$__cuda_sm10x_tcgen05_guardrail_trap_phase_invalid_during_alloc,@function
        .size           $__internal_1_$__cuda_sm10x_tcgen05_guardrail_trap_phase_invalid_during_alloc,($__internal_2_$__cuda_sm10x_tcgen05_guardrail_trap_unallocated_columns_being_dealloced - $__internal_1_$__cuda_sm10x_tcgen05_guardrail_trap_phase_invalid_during_alloc)
$__internal_1_$__cuda_sm10x_tcgen05_guardrail_trap_phase_invalid_during_alloc:
[----:B------:R-:W-:Y:S05]  /*9860*/  BPT.TRAP 0x1 ;  /* 0x000000040000795c */ /* 0x000fea0000300000 */
[----:B------:R-:W-:-:S04]  /*9870*/  MOV R7, 0x0 ;  /* 0x0000000000077802 */ /* 0x000fc80000000f00 */
[----:B------:R-:W-:Y:S05]  /*9880*/  RET.REL.NODEC R6 `(_ZN7cutlass13device_kernelINS_4gemm6kernel13GemmUniversalIN4cute5tupleIJiiiiEEENS1_10collective13CollectiveMmaINS1_35MainloopSm100TmaUmmaWarpSpecializedILi4ELi2ELi4ENS5_IJNS4_1CILi4EEESB_NSA_ILi1EEEEEEEENS5_IJNSA_ILi128EEENSA_ILi64EEESF_EEENS_10tfloat32_tENS5_IJlSC_lEEESI_SJ_NS4_8TiledMMAINS4_8MMA_AtomIJNS4_23SM100_MMA_TF32_2x1SM_SSISI_SI_fLi128ELi64ELNS4_4UMMA5MajorE0ELSO_0ELNSN_7ScaleInE0ELSP_0EEEEEENS4_6LayoutINS5_IJSC_SC_SC_EEENS5_IJNSA_ILi0EEESU_SU_EEEEENS5_IJNS4_10UnderscoreESX_SX_EEEEENS4_28SM100_TMA_2SM_LOAD_MULTICASTENS4_14ComposedLayoutINS4_7SwizzleILi3ELi4ELi3EEENS4_18smem_ptr_flag_bitsILi32EEENSS_INS5_IJNSA_ILi8EEENSA_ILi32EEEEEENS5_IJS17_SC_EEEEEEEvNS4_8identityES10_S1B_vS1C_EENS_8epilogue10collective18CollectiveEpilogueINS1E_23Sm100TmaWarpSpecializedILi3ELi2ELi16ELb1ELb0EEEJNS5_IJSG_SG_SF_EEENS5_IJNSS_ISG_SC_EENSS_INS5_IJNSA_ILi16EEENSA_ILi2EEEEEENS5_IJSC_S17_EEEEEEEESI_SJ_SI_SJ_NS1E_6fusion15FusionCallbacksIS1I_NS1R_17LinearCombinationISI_fSI_fLNS_15FloatRoundStyleE2EEES1J_S1Q_JEEENS4_5SM1004TMEM4LOAD26SM100_TMEM_LOAD_32dp32b16xENS4_13SM90_TMA_LOADENS11_INS12_ILi2ELi4ELi3EEES15_NSS_INS5_IJS16_S1L_EEENS5_IJS1L_SC_EEEEEEENS4_39AutoVectorizingCopyWithAssumedAlignmentILi128EEENS4_14SM90_TMA_STOREES26_S28_S28_EEEvvEEEEvNT_6ParamsE) ;  /* 0xffffff6406dc7950 */ /* 0x000fea0003c3ffff */
        .weak           $__internal_2_$__cuda_sm10x_tcgen05_guardrail_trap_unallocated_columns_being_dealloced
        .type           $__internal_2_$__cuda_sm10x_tcgen05_guardrail_trap_unallocated_columns_being_dealloced,@function
        .size           $__internal_2_$__cuda_sm10x_tcgen05_guardrail_trap_unallocated_columns_being_dealloced,(.L_x_179 - $__internal_2_$__cuda_sm10x_tcgen05_guardrail_trap_unallocated_columns_being_dealloced)
$__internal_2_$__cuda_sm10x_tcgen05_guardrail_trap_unallocated_columns_being_dealloced:
[----:B------:R-:W-:Y:S05]  /*9890*/  BPT.TRAP 0x1 ;  /* 0x000000040000795c */ /* 0x000fea0000300000 */
[----:B------:R-:W-:-:S04]  /*98a0*/  HFMA2 R3, -RZ, RZ, 0, 0 ;  /* 0x00000000ff037431 */ /* 0x000fc800000001ff */
[----:B------:R-:W-:Y:S05]  /*98b0*/  RET.REL.NODEC R2 `(_ZN7cutlass13device_kernelINS_4gemm6kernel13GemmUniversalIN4cute5tupleIJiiiiEEENS1_10collective13CollectiveMmaINS1_35MainloopSm100TmaUmmaWarpSpecializedILi4ELi2ELi4ENS5_IJNS4_1CILi4EEESB_NSA_ILi1EEEEEEEENS5_IJNSA_ILi128EEENSA_ILi64EEESF_EEENS_10tfloat32_tENS5_IJlSC_lEEESI_SJ_NS4_8TiledMMAINS4_8MMA_AtomIJNS4_23SM100_MMA_TF32_2x1SM_SSISI_SI_fLi128ELi64ELNS4_4UMMA5MajorE0ELSO_0ELNSN_7ScaleInE0ELSP_0EEEEEENS4_6LayoutINS5_IJSC_SC_SC_EEENS5_IJNSA_ILi0EEESU_SU_EEEEENS5_IJNS4_10UnderscoreESX_SX_EEEEENS4_28SM100_TMA_2SM_LOAD_MULTICASTENS4_14ComposedLayoutINS4_7SwizzleILi3ELi4ELi3EEENS4_18smem_ptr_flag_bitsILi32EEENSS_INS5_IJNSA_ILi8EEENSA_ILi32EEEEEENS5_IJS17_SC_EEEEEEEvNS4_8identityES10_S1B_vS1C_EENS_8epilogue10collective18CollectiveEpilogueINS1E_23Sm100TmaWarpSpecializedILi3ELi2ELi16ELb1ELb0EEEJNS5_IJSG_SG_SF_EEENS5_IJNSS_ISG_SC_EENSS_INS5_IJNSA_ILi16EEENSA_ILi2EEEEEENS5_IJSC_S17_EEEEEEEESI_SJ_SI_SJ_NS1E_6fusion15FusionCallbacksIS1I_NS1R_17LinearCombinationISI_fSI_fLNS_15FloatRoundStyleE2EEES1J_S1Q_JEEENS4_5SM1004TMEM4LOAD26SM100_TMEM_LOAD_32dp32b16xENS4_13SM90_TMA_LOADENS11_INS12_ILi2ELi4ELi3EEES15_NSS_INS5_IJS16_S1L_EEENS5_IJS1L_SC_EEEEEEENS4_39AutoVectorizingCopyWithAssumedAlignmentILi128EEENS4_14SM90_TMA_STOREES26_S28_S28_EEEvvEEEEvNT_6ParamsE) ;  /* 0xffffff6402d07950 */ /* 0x000fea0003c3ffff */
.L_x_178:
[----:B------:R-:W-:-:S00]  /*98c0*/  BRA `(.L_x_178) ;  /* 0xfffffffc00fc7947 */ /* 0x000fc0000383ffff */
[----:B------:R-:W-:-:S00]  /*98d0*/  NOP ;  /* 0x0000000000007918 */ /* 0x000fc00000000000 */
        /* <DEDUP_REMOVED lines=10> */
.L_x_179:


//--------------------- .nv.global.init           --------------------------
	.section	.nv.global.init,"aw",@progbits
.nv.global.init:
	.type		$str$27,@object
	.size		$str$27,($str$28 - $str$27)
$str$27:
        /*0000*/ 	.byte	0x28, 0x61, 0x64, 0x64, 0x72, 0x65, 0x73, 0x73, 0x20, 0x26, 0x20, 0x6d, 0x61, 0x73, 0x6b, 0x29
        /*0010*/ 	.byte	0x20, 0x3d, 0x3d, 0x20, 0x30, 0x00
	.type		$str$28,@object
	.size		$str$28,($str$26 - $str$28)
$str$28:
        /*0016*/ 	.byte	0x2f, 0x74, 0x6d, 0x70, 0x2f, 0x63, 0x75, 0x74, 0x6c, 0x61, 0x73, 0x73, 0x5f, 0x73, 0x77, 0x65
        /*0026*/ 	.byte	0x65, 0x70, 0x5f, 0x73, 0x72, 0x63, 0x2f, 0x69, 0x6e, 0x63, 0x6c, 0x75, 0x64, 0x65, 0x2f, 0x63
        /*0036*/ 	.byte	0x75, 0x74, 0x65, 0x2f, 0x70, 0x6f, 0x69, 0x6e, 0x74, 0x65, 0x72, 0x5f, 0x66, 0x6c, 0x61, 0x67
        /*0046*/ 	.byte	0x67, 0x65, 0x64, 0x2e, 0x68, 0x70, 0x70, 0x00
	.type		$str$26,@object
	.size		$str$26,($str$25 - $str$26)
$str$26:
        /*004e*/ 	.byte	0x2f, 0x74, 0x6d, 0x70, 0x2f, 0x63, 0x75, 0x74, 0x6c, 0x61, 0x73, 0x73, 0x5f, 0x73, 0x77, 0x65
        /*005e*/ 	.byte	0x65, 0x70, 0x5f, 0x73, 0x72, 0x63, 0x2f, 0x69, 0x6e, 0x63, 0x6c, 0x75, 0x64, 0x65, 0x2f, 0x63
        /*006e*/ 	.byte	0x75, 0x74, 0x65, 0x2f, 0x61, 0x74, 0x6f, 0x6d, 0x2f, 0x63, 0x6f, 0x70, 0x79, 0x5f, 0x74, 0x72
        /*007e*/ 	.byte	0x61, 0x69, 0x74, 0x73, 0x5f, 0x73, 0x6d, 0x31, 0x30, 0x30, 0x2e, 0x68, 0x70, 0x70, 0x00
	.type		$str$25,@object
	.size		$str$25,(__unnamed_1 - $str$25)
$str$25:
        /*008d*/ 	.byte	0x28, 0x28, 0x75, 0x69, 0x6e, 0x74, 0x33, 0x32, 0x5f, 0x74, 0x28, 0x74, 0x68, 0x72, 0x65, 0x61
        /*009d*/ 	.byte	0x64, 0x49, 0x64, 0x78, 0x2e, 0x78, 0x29, 0x20, 0x2f, 0x20, 0x33, 0x32, 0x29, 0x20, 0x25, 0x20
        /*00ad*/ 	.byte	0x34, 0x29, 0x20, 0x3d, 0x3d, 0x20, 0x28, 0x28, 0x28, 0x74, 0x6d, 0x65, 0x6d, 0x5f, 0x61, 0x64
        /*00bd*/ 	.byte	0x64, 0x72, 0x20, 0x3e, 0x3e, 0x20, 0x31, 0x36, 0x29, 0x20, 0x2f, 0x20, 0x33, 0x32, 0x29, 0x20
        /*00cd*/ 	.byte	0x25, 0x20, 0x34, 0x29, 0x00
	.type		__unnamed_1,@object
	.size		__unnamed_1,(__unnamed_2 - __unnamed_1)
__unnamed_1:
        /*00d2*/ 	.byte	0x61, 0x75, 0x74, 0x6f, 0x20, 0x63, 0x75, 0x74, 0x65, 0x3a, 0x3a, 0x61, 0x73, 0x5f, 0x70, 0x6f
        /* <DEDUP_REMOVED lines=24> */
        /*0262*/ 	.byte	0x43, 0x3c, 0x32, 0x30, 0x34, 0x38, 0x3e, 0x3e, 0x3e, 0x3e, 0x5d, 0x00
	.type		__unnamed_2,@object
	.size		__unnamed_2,(.L_2 - __unnamed_2)
__unnamed_2:
        /* <DEDUP_REMOVED lines=42> */
        /*050e*/ 	.byte	0x3e, 0x5d, 0x00
.L_2:


//--------------------- .nv.shared._ZN7cutlass13device_kernelINS_4gemm6kernel13GemmUniversalIN4cute5tupleIJiiiiEEENS1_10collective13CollectiveMmaINS1_35MainloopSm100TmaUmmaWarpSpecializedILi4ELi2ELi4ENS5_IJNS4_1CILi4EEESB_NSA_ILi1EEEEEEEENS5_IJNSA_ILi128EEENSA_ILi64EEESF_EEENS_10tfloat32_tENS5_IJlSC_lEEESI_SJ_NS4_8TiledMMAINS4_8MMA_AtomIJNS4_23SM100_MMA_TF32_2x1SM_SSISI_SI_fLi128ELi64ELNS4_4UMMA5MajorE0ELSO_0ELNSN_7ScaleInE0ELSP_0EEEEEENS4_6LayoutINS5_IJSC_SC_SC_EEENS5_IJNSA_ILi0EEESU_SU_EEEEENS5_IJNS4_10UnderscoreESX_SX_EEEEENS4_28SM100_TMA_2SM_LOAD_MULTICASTENS4_14ComposedLayoutINS4_7SwizzleILi3ELi4ELi3EEENS4_18smem_ptr_flag_bitsILi32EEENSS_INS5_IJNSA_ILi8EEENSA_ILi32EEEEEENS5_IJS17_SC_EEEEEEEvNS4_8identityES10_S1B_vS1C_EENS_8epilogue10collective18CollectiveEpilogueINS1E_23Sm100TmaWarpSpecializedILi3ELi2ELi16ELb1ELb0EEEJNS5_IJSG_SG_SF_EEENS5_IJNSS_ISG_SC_EENSS_INS5_IJNSA_ILi16EEENSA_ILi2EEEEEENS5_IJSC_S17_EEEEEEEESI_SJ_SI_SJ_NS1E_6fusion15FusionCallbacksIS1I_NS1R_17LinearCombinationISI_fSI_fLNS_15FloatRoundStyleE2EEES1J_S1Q_JEEENS4_5SM1004TMEM4LOAD26SM100_TMEM_LOAD_32dp32b16xENS4_13SM90_TMA_LOADENS11_INS12_ILi2ELi4ELi3EEES15_NSS_INS5_IJS16_S1L_EEENS5_IJS1L_SC_EEEEEEENS4_39AutoVectorizingCopyWithAssumedAlignmentILi128EEENS4_14SM90_TMA_STOREES26_S28_S28_EEEvvEEEEvNT_6ParamsE --------------------------
	.section	.nv.shared._ZN7cutlass13device_kernelINS_4gemm6kernel13GemmUniversalIN4cute5tupleIJiiiiEEENS1_10collective13CollectiveMmaINS1_35MainloopSm100TmaUmmaWarpSpecializedILi4ELi2ELi4ENS5_IJNS4_1CILi4EEESB_NSA_ILi1EEEEEEEENS5_IJNSA_ILi128EEENSA_ILi64EEESF_EEENS_10tfloat32_tENS5_IJlSC_lEEESI_SJ_NS4_8TiledMMAINS4_8MMA_AtomIJNS4_23SM100_MMA_TF32_2x1SM_SSISI_SI_fLi128ELi64ELNS4_4UMMA5MajorE0ELSO_0ELNSN_7ScaleInE0ELSP_0EEEEEENS4_6LayoutINS5_IJSC_SC_SC_EEENS5_IJNSA_ILi0EEESU_SU_EEEEENS5_IJNS4_10UnderscoreESX_SX_EEEEENS4_28SM100_TMA_2SM_LOAD_MULTICASTENS4_14ComposedLayoutINS4_7SwizzleILi3ELi4ELi3EEENS4_18smem_ptr_flag_bitsILi32EEENSS_INS5_IJNSA_ILi8EEENSA_ILi32EEEEEENS5_IJS17_SC_EEEEEEEvNS4_8identityES10_S1B_vS1C_EENS_8epilogue10collective18CollectiveEpilogueINS1E_23Sm100TmaWarpSpecializedILi3ELi2ELi16ELb1ELb0EEEJNS5_IJSG_SG_SF_EEENS5_IJNSS_ISG_SC_EENSS_INS5_IJNSA_ILi16EEENSA_ILi2EEEEEENS5_IJSC_S17_EEEEEEEESI_SJ_SI_SJ_NS1E_6fusion15FusionCallbacksIS1I_NS1R_17LinearCombinationISI_fSI_fLNS_15FloatRoundStyleE2EEES1J_S1Q_JEEENS4_5SM1004TMEM4LOAD26SM100_TMEM_LOAD_32dp32b16xENS4_13SM90_TMA_LOADENS11_INS12_ILi2ELi4ELi3EEES15_NSS_INS5_IJS16_S1L_EEENS5_IJS1L_SC_EEEEEEENS4_39AutoVectorizingCopyWithAssumedAlignmentILi128EEENS4_14SM90_TMA_STOREES26_S28_S28_EEEvvEEEEvNT_6ParamsE,"aw",@nobits
	.sectionflags	@""
	.align	16
	.zero		1024


//--------------------- .nv.shared.reserved.0     --------------------------
	.section	.nv.shared.reserved.0,"aw",@nobits
	.weak		__nv_reservedSMEM_offset_0_alias
	.size		__nv_reservedSMEM_offset_0_alias, 0, 64
	.other		__nv_reservedSMEM_offset_0_alias,@"STO_CUDA_RESERVED_SHARED STV_DEFAULT"
__nv_reservedSMEM_offset_0_alias:
	.zero		0
.nv.shared.reserved.0:
	.zero		64
	.weak		__nv_reservedSMEM_tcgen05_partition
	.type		__nv_reservedSMEM_tcgen05_partition,@object
	.size		__nv_reservedSMEM_tcgen05_partition,(.L_0 - __nv_reservedSMEM_tcgen05_partition)
__nv_reservedSMEM_tcgen05_partition:
	.zero		32
.L_0:


//--------------------- .nv.global                --------------------------
	.section	.nv.global,"aw",@nobits
.nv.global:
	.type		_ZN40_INTERNAL_66c4c48c_4_k_cu_dbd6591c_277204cute1_E,@object
	.size		_ZN40_INTERNAL_66c4c48c_4_k_cu_dbd6591c_277204cute1_E,(_ZN40_INTERNAL_66c4c48c_4_k_cu_dbd6591c_277204cuda3std3__45__cpo6cbeginE - _ZN40_INTERNAL_66c4c48c_4_k_cu_dbd6591c_277204cute1_E)
_ZN40_INTERNAL_66c4c48c_4_k_cu_dbd6591c_277204cute1_E:
	.zero		1
	.type		_ZN40_INTERNAL_66c4c48c_4_k_cu_dbd6591c_277204cuda3std3__45__cpo6cbeginE,@object
	.size		_ZN40_INTERNAL_66c4c48c_4_k_cu_dbd6591c_277204cuda3std3__45__cpo6cbeginE,(_ZN40_INTERNAL_66c4c48c_4_k_cu_dbd6591c_277204cuda3std3__48in_placeE - _ZN40_INTERNAL_66c4c48c_4_k_cu_dbd6591c_277204cuda3std3__45__cpo6cbeginE)
_ZN40_INTERNAL_66c4c48c_4_k_cu_dbd6591c_277204cuda3std3__45__cpo6cbeginE:
	.zero		1
	.type		_ZN40_INTERNAL_66c4c48c_4_k_cu_dbd6591c_277204cuda3std3__48in_placeE,@object
	.size		_ZN40_INTERNAL_66c4c48c_4_k_cu_dbd6591c_277204cuda3std3__48in_placeE,(_ZN40_INTERNAL_66c4c48c_4_k_cu_dbd6591c_277204cuda3std6ranges3__45__cpo9iter_moveE - _ZN40_INTERNAL_66c4c48c_4_k_cu_dbd6591c_277204cuda3std3__48in_placeE)
_ZN40_INTERNAL_66c4c48c_4_k_cu_dbd6591c_277204cuda3std3__48in_placeE:
	.zero		1
	.type		_ZN40_INTERNAL_66c4c48c_4_k_cu_dbd6591c_277204cuda3std6ranges3__45__cpo9iter_moveE,@object
	.size		_ZN40_INTERNAL_66c4c48c_4_k_cu_dbd6591c_277204cuda3std6ranges3__45__cpo9iter_moveE,(_ZN40_INTERNAL_66c4c48c_4_k_cu_dbd6591c_277204cuda3std3__45__cpo5beginE - _ZN40_INTERNAL_66c4c48c_4_k_cu_dbd6591c_277204cuda3std6ranges3__45__cpo9iter_moveE)
_ZN40_INTERNAL_66c4c48c_4_k_cu_dbd6591c_277204cuda3std6ranges3__45__cpo9iter_moveE:
	.zero		1
	.type		_ZN40_INTERNAL_66c4c48c_4_k_cu_dbd6591c_277204cuda3std3__45__cpo5beginE,@object
	.size		_ZN40_INTERNAL_66c4c48c_4_k_cu_dbd6591c_277204cuda3std3__45__cpo5beginE,(_ZN40_INTERNAL_66c4c48c_4_k_cu_dbd6591c_277204cuda3std3__442_GLOBAL__N__66c4c48c_4_k_cu_dbd6591c_277206ignoreE - _ZN40_INTERNAL_66c4c48c_4_k_cu_dbd6591c_277204cuda3std3__45__cpo5beginE)
_ZN40_INTERNAL_66c4c48c_4_k_cu_dbd6591c_277204cuda3std3__45__cpo5beginE:
	.zero		1
	.type		_ZN40_INTERNAL_66c4c48c_4_k_cu_dbd6591c_277204cuda3std3__442_GLOBAL__N__66c4c48c_4_k_cu_dbd6591c_277206ignoreE,@object
	.size		_ZN40_INTERNAL_66c4c48c_4_k_cu_dbd6591c_277204cuda3std3__442_GLOBAL__N__66c4c48c_4_k_cu_dbd6591c_277206ignoreE,(_ZN40_INTERNAL_66c4c48c_4_k_cu_dbd6591c_277204cute7productE - _ZN40_INTERNAL_66c4c48c_4_k_cu_dbd6591c_277204cuda3std3__442_GLOBAL__N__66c4c48c_4_k_cu_dbd6591c_277206ignoreE)
_ZN40_INTERNAL_66c4c48c_4_k_cu_dbd6591c_277204cuda3std3__442_GLOBAL__N__66c4c48c_4_k_cu_dbd6591c_277206ignoreE:
	.zero		1
	.type		_ZN40_INTERNAL_66c4c48c_4_k_cu_dbd6591c_277204cute7productE,@object
	.size		_ZN40_INTERNAL_66c4c48c_4_k_cu_dbd6591c_277204cute7productE,(_ZN40_INTERNAL_66c4c48c_4_k_cu_dbd6591c_277204cuda3std3__45__cpo3endE - _ZN40_INTERNAL_66c4c48c_4_k_cu_dbd6591c_277204cute7productE)
_ZN40_INTERNAL_66c4c48c_4_k_cu_dbd6591c_277204cute7productE:
	.zero		1
	.type		_ZN40_INTERNAL_66c4c48c_4_k_cu_dbd6591c_277204cuda3std3__45__cpo3endE,@object
	.size		_ZN40_INTERNAL_66c4c48c_4_k_cu_dbd6591c_277204cuda3std3__45__cpo3endE,(_ZN40_INTERNAL_66c4c48c_4_k_cu_dbd6591c_277204cuda3std3__419piecewise_constructE - _ZN40_INTERNAL_66c4c48c_4_k_cu_dbd6591c_277204cuda3std3__45__cpo3endE)
_ZN40_INTERNAL_66c4c48c_4_k_cu_dbd6591c_277204cuda3std3__45__cpo3endE:
	.zero		1
	.type		_ZN40_INTERNAL_66c4c48c_4_k_cu_dbd6591c_277204cuda3std3__419piecewise_constructE,@object
	.size		_ZN40_INTERNAL_66c4c48c_4_k_cu_dbd6591c_277204cuda3std3__419piecewise_constructE,(_ZN40_INTERNAL_66c4c48c_4_k_cu_dbd6591c_277204cuda3std3__45__cpo4cendE - _ZN40_INTERNAL_66c4c48c_4_k_cu_dbd6591c_277204cuda3std3__419piecewise_constructE)
_ZN40_INTERNAL_66c4c48c_4_k_cu_dbd6591c_277204cuda3std3__419piecewise_constructE:
	.zero		1
	.type		_ZN40_INTERNAL_66c4c48c_4_k_cu_dbd6591c_277204cuda3std3__45__cpo4cendE,@object
	.size		_ZN40_INTERNAL_66c4c48c_4_k_cu_dbd6591c_277204cuda3std3__45__cpo4cendE,(_ZN40_INTERNAL_66c4c48c_4_k_cu_dbd6591c_277204cuda3std6ranges3__45__cpo4swapE - _ZN40_INTERNAL_66c4c48c_4_k_cu_dbd6591c_277204cuda3std3__45__cpo4cendE)
_ZN40_INTERNAL_66c4c48c_4_k_cu_dbd6591c_277204cuda3std3__45__cpo4cendE:
	.zero		1
	.type		_ZN40_INTERNAL_66c4c48c_4_k_cu_dbd6591c_277204cuda3std6ranges3__45__cpo4swapE,@object
	.size		_ZN40_INTERNAL_66c4c48c_4_k_cu_dbd6591c_277204cuda3std6ranges3__45__cpo4swapE,(.L_10 - _ZN40_INTERNAL_66c4c48c_4_k_cu_dbd6591c_277204cuda3std6ranges3__45__cpo4swapE)
_ZN40_INTERNAL_66c4c48c_4_k_cu_dbd6591c_277204cuda3std6ranges3__45__cpo4swapE:
	.zero		1
.L_10:


//--------------------- .nv.constant0._ZN7cutlass13device_kernelINS_4gemm6kernel13GemmUniversalIN4cute5tupleIJiiiiEEENS1_10collective13CollectiveMmaINS1_35MainloopSm100TmaUmmaWarpSpecializedILi4ELi2ELi4ENS5_IJNS4_1CILi4EEESB_NSA_ILi1EEEEEEEENS5_IJNSA_ILi128EEENSA_ILi64EEESF_EEENS_10tfloat32_tENS5_IJlSC_lEEESI_SJ_NS4_8TiledMMAINS4_8MMA_AtomIJNS4_23SM100_MMA_TF32_2x1SM_SSISI_SI_fLi128ELi64ELNS4_4UMMA5MajorE0ELSO_0ELNSN_7ScaleInE0ELSP_0EEEEEENS4_6LayoutINS5_IJSC_SC_SC_EEENS5_IJNSA_ILi0EEESU_SU_EEEEENS5_IJNS4_10UnderscoreESX_SX_EEEEENS4_28SM100_TMA_2SM_LOAD_MULTICASTENS4_14ComposedLayoutINS4_7SwizzleILi3ELi4ELi3EEENS4_18smem_ptr_flag_bitsILi32EEENSS_INS5_IJNSA_ILi8EEENSA_ILi32EEEEEENS5_IJS17_SC_EEEEEEEvNS4_8identityES10_S1B_vS1C_EENS_8epilogue10collective18CollectiveEpilogueINS1E_23Sm100TmaWarpSpecializedILi3ELi2ELi16ELb1ELb0EEEJNS5_IJSG_SG_SF_EEENS5_IJNSS_ISG_SC_EENSS_INS5_IJNSA_ILi16EEENSA_ILi2EEEEEENS5_IJSC_S17_EEEEEEEESI_SJ_SI_SJ_NS1E_6fusion15FusionCallbacksIS1I_NS1R_17LinearCombinationISI_fSI_fLNS_15FloatRoundStyleE2EEES1J_S1Q_JEEENS4_5SM1004TMEM4LOAD26SM100_TMEM_LOAD_32dp32b16xENS4_13SM90_TMA_LOADENS11_INS12_ILi2ELi4ELi3EEES15_NSS_INS5_IJS16_S1L_EEENS5_IJS1L_SC_EEEEEEENS4_39AutoVectorizingCopyWithAssumedAlignmentILi128EEENS4_14SM90_TMA_STOREES26_S28_S28_EEEvvEEEEvNT_6ParamsE --------------------------
	.section	.nv.constant0._ZN7cutlass13device_kernelINS_4gemm6kernel13GemmUniversalIN4cute5tupleIJiiiiEEENS1_10collective13CollectiveMmaINS1_35MainloopSm100TmaUmmaWarpSpecializedILi4ELi2ELi4ENS5_IJNS4_1CILi4EEESB_NSA_ILi1EEEEEEEENS5_IJNSA_ILi128EEENSA_ILi64EEESF_EEENS_10tfloat32_tENS5_IJlSC_lEEESI_SJ_NS4_8TiledMMAINS4_8MMA_AtomIJNS4_23SM100_MMA_TF32_2x1SM_SSISI_SI_fLi128ELi64ELNS4_4UMMA5MajorE0ELSO_0ELNSN_7ScaleInE0ELSP_0EEEEEENS4_6LayoutINS5_IJSC_SC_SC_EEENS5_IJNSA_ILi0EEESU_SU_EEEEENS5_IJNS4_10UnderscoreESX_SX_EEEEENS4_28SM100_TMA_2SM_LOAD_MULTICASTENS4_14ComposedLayoutINS4_7SwizzleILi3ELi4ELi3EEENS4_18smem_ptr_flag_bitsILi32EEENSS_INS5_IJNSA_ILi8EEENSA_ILi32EEEEEENS5_IJS17_SC_EEEEEEEvNS4_8identityES10_S1B_vS1C_EENS_8epilogue10collective18CollectiveEpilogueINS1E_23Sm100TmaWarpSpecializedILi3ELi2ELi16ELb1ELb0EEEJNS5_IJSG_SG_SF_EEENS5_IJNSS_ISG_SC_EENSS_INS5_IJNSA_ILi16EEENSA_ILi2EEEEEENS5_IJSC_S17_EEEEEEEESI_SJ_SI_SJ_NS1E_6fusion15FusionCallbacksIS1I_NS1R_17LinearCombinationISI_fSI_fLNS_15FloatRoundStyleE2EEES1J_S1Q_JEEENS4_5SM1004TMEM4LOAD26SM100_TMEM_LOAD_32dp32b16xENS4_13SM90_TMA_LOADENS11_INS12_ILi2ELi4ELi3EEES15_NSS_INS5_IJS16_S1L_EEENS5_IJS1L_SC_EEEEEEENS4_39AutoVectorizingCopyWithAssumedAlignmentILi128EEENS4_14SM90_TMA_STOREES26_S28_S28_EEEvvEEEEvNT_6ParamsE,"a",@progbits
	.sectionflags	@""
	.align	4
.nv.constant0._ZN7cutlass13device_kernelINS_4gemm6kernel13GemmUniversalIN4cute5tupleIJiiiiEEENS1_10collective13CollectiveMmaINS1_35MainloopSm100TmaUmmaWarpSpecializedILi4ELi2ELi4ENS5_IJNS4_1CILi4EEESB_NSA_ILi1EEEEEEEENS5_IJNSA_ILi128EEENSA_ILi64EEESF_EEENS_10tfloat32_tENS5_IJlSC_lEEESI_SJ_NS4_8TiledMMAINS4_8MMA_AtomIJNS4_23SM100_MMA_TF32_2x1SM_SSISI_SI_fLi128ELi64ELNS4_4UMMA5MajorE0ELSO_0ELNSN_7ScaleInE0ELSP_0EEEEEENS4_6LayoutINS5_IJSC_SC_SC_EEENS5_IJNSA_ILi0EEESU_SU_EEEEENS5_IJNS4_10UnderscoreESX_SX_EEEEENS4_28SM100_TMA_2SM_LOAD_MULTICASTENS4_14ComposedLayoutINS4_7SwizzleILi3ELi4ELi3EEENS4_18smem_ptr_flag_bitsILi32EEENSS_INS5_IJNSA_ILi8EEENSA_ILi32EEEEEENS5_IJS17_SC_EEEEEEEvNS4_8identityES10_S1B_vS1C_EENS_8epilogue10collective18CollectiveEpilogueINS1E_23Sm100TmaWarpSpecializedILi3ELi2ELi16ELb1ELb0EEEJNS5_IJSG_SG_SF_EEENS5_IJNSS_ISG_SC_EENSS_INS5_IJNSA_ILi16EEENSA_ILi2EEEEEENS5_IJSC_S17_EEEEEEEESI_SJ_SI_SJ_NS1E_6fusion15FusionCallbacksIS1I_NS1R_17LinearCombinationISI_fSI_fLNS_15FloatRoundStyleE2EEES1J_S1Q_JEEENS4_5SM1004TMEM4LOAD26SM100_TMEM_LOAD_32dp32b16xENS4_13SM90_TMA_LOADENS11_INS12_ILi2ELi4ELi3EEES15_NSS_INS5_IJS16_S1L_EEENS5_IJS1L_SC_EEEEEEENS4_39AutoVectorizingCopyWithAssumedAlignmentILi128EEENS4_14SM90_TMA_STOREES26_S28_S28_EEEvvEEEEvNT_6ParamsE:
	.zero		2944


//--------------------- SYMBOLS --------------------------

	.type		.nv.reservedSmem.offset0,@object
	.size		.nv.reservedSmem.offset0,0x4
	.type		.nv.reservedSmem.cap,@object
	.size		.nv.reservedSmem.cap,0x4
	.type		__assertfail,@function
